//
// Generated by NVIDIA NVVM Compiler
//
// Compiler Build ID: CL-36424714
// Cuda compilation tools, release 13.0, V13.0.88
// Based on NVVM 20.0.0
//

.version 9.0
.target sm_100
.address_size 64

	// .globl	_Z40ms_deformable_im2col_gpu_kernel_templateI6__halfLi8ELi4ELi32ELi3ELi2ELi5EEvPKT_PKlS5_S3_S3_iiiPS1_
.extern .shared .align 16 .b8 smem[];

.visible .entry _Z40ms_deformable_im2col_gpu_kernel_templateI6__halfLi8ELi4ELi32ELi3ELi2ELi5EEvPKT_PKlS5_S3_S3_iiiPS1_(
	.param .u64 .ptr .align 1 _Z40ms_deformable_im2col_gpu_kernel_templateI6__halfLi8ELi4ELi32ELi3ELi2ELi5EEvPKT_PKlS5_S3_S3_iiiPS1__param_0,
	.param .u64 .ptr .align 1 _Z40ms_deformable_im2col_gpu_kernel_templateI6__halfLi8ELi4ELi32ELi3ELi2ELi5EEvPKT_PKlS5_S3_S3_iiiPS1__param_1,
	.param .u64 .ptr .align 1 _Z40ms_deformable_im2col_gpu_kernel_templateI6__halfLi8ELi4ELi32ELi3ELi2ELi5EEvPKT_PKlS5_S3_S3_iiiPS1__param_2,
	.param .u64 .ptr .align 1 _Z40ms_deformable_im2col_gpu_kernel_templateI6__halfLi8ELi4ELi32ELi3ELi2ELi5EEvPKT_PKlS5_S3_S3_iiiPS1__param_3,
	.param .u64 .ptr .align 1 _Z40ms_deformable_im2col_gpu_kernel_templateI6__halfLi8ELi4ELi32ELi3ELi2ELi5EEvPKT_PKlS5_S3_S3_iiiPS1__param_4,
	.param .u32 _Z40ms_deformable_im2col_gpu_kernel_templateI6__halfLi8ELi4ELi32ELi3ELi2ELi5EEvPKT_PKlS5_S3_S3_iiiPS1__param_5,
	.param .u32 _Z40ms_deformable_im2col_gpu_kernel_templateI6__halfLi8ELi4ELi32ELi3ELi2ELi5EEvPKT_PKlS5_S3_S3_iiiPS1__param_6,
	.param .u32 _Z40ms_deformable_im2col_gpu_kernel_templateI6__halfLi8ELi4ELi32ELi3ELi2ELi5EEvPKT_PKlS5_S3_S3_iiiPS1__param_7,
	.param .u64 .ptr .align 1 _Z40ms_deformable_im2col_gpu_kernel_templateI6__halfLi8ELi4ELi32ELi3ELi2ELi5EEvPKT_PKlS5_S3_S3_iiiPS1__param_8
)
{
	.local .align 16 .b8 	__local_depot0[32];
	.reg .b64 	%SP;
	.reg .b64 	%SPL;
	.reg .pred 	%p<211>;
	.reg .b16 	%rs<738>;
	.reg .b32 	%r<1871>;
	.reg .b32 	%f<32>;
	.reg .b64 	%rd<1080>;

	mov.u64 	%SPL, __local_depot0;
	ld.param.u64 	%rd59, [_Z40ms_deformable_im2col_gpu_kernel_templateI6__halfLi8ELi4ELi32ELi3ELi2ELi5EEvPKT_PKlS5_S3_S3_iiiPS1__param_0];
	ld.param.u32 	%r208, [_Z40ms_deformable_im2col_gpu_kernel_templateI6__halfLi8ELi4ELi32ELi3ELi2ELi5EEvPKT_PKlS5_S3_S3_iiiPS1__param_6];
	add.u64 	%rd1, %SPL, 0;
	mov.u32 	%r1, %tid.x;
	mov.u32 	%r2, %cluster_nctaid.x;
	shl.b32 	%r210, %r2, 1;
	div.s32 	%r211, 32, %r210;
	mov.u32 	%r212, %ctaid.x;
	mul.lo.s32 	%r213, %r211, %r2;
	div.u32 	%r3, %r212, %r213;
	mul.lo.s32 	%r214, %r3, %r213;
	sub.s32 	%r215, %r212, %r214;
	div.u32 	%r216, %r215, %r2;
	shl.b32 	%r4, %r216, 4;
	shl.b32 	%r5, %r208, 1;
	setp.ge.s32 	%p1, %r1, %r5;
	@%p1 bra 	$L__BB0_5;
	mov.u32 	%r6, %ntid.x;
	mov.u32 	%r217, %cluster_ctarank;
	shl.b32 	%r218, %r217, 2;
	add.s32 	%r219, %r218, %r4;
	cvt.s64.s32 	%rd65, %r219;
	mul.lo.s32 	%r220, %r208, %r3;
	shl.b32 	%r221, %r220, 5;
	cvt.s64.s32 	%rd66, %r221;
	add.s64 	%rd2, %rd65, %rd66;
	cvta.to.global.u64 	%rd3, %rd59;
	mov.u32 	%r1799, %r1;
$L__BB0_2:
	shr.u32 	%r222, %r1799, 31;
	add.s32 	%r223, %r1799, %r222;
	shr.s32 	%r8, %r223, 1;
	setp.ge.s32 	%p2, %r8, %r208;
	@%p2 bra 	$L__BB0_4;
	and.b32  	%r226, %r223, -2;
	sub.s32 	%r227, %r1799, %r226;
	shl.b32 	%r228, %r8, 1;
	add.s32 	%r229, %r228, %r227;
	shl.b32 	%r230, %r229, 1;
	mov.u32 	%r231, smem;
	add.s32 	%r232, %r231, %r230;
	mad.lo.s32 	%r233, %r8, 30, %r229;
	cvt.s64.s32 	%rd67, %r233;
	add.s64 	%rd68, %rd2, %rd67;
	shl.b64 	%rd69, %rd68, 1;
	add.s64 	%rd70, %rd3, %rd69;
	ld.global.u16 	%rs20, [%rd70];
	st.shared.u16 	[%r232], %rs20;
$L__BB0_4:
	add.s32 	%r1799, %r1799, %r6;
	setp.lt.s32 	%p3, %r1799, %r5;
	@%p3 bra 	$L__BB0_2;
$L__BB0_5:
	ld.param.u32 	%r1797, [_Z40ms_deformable_im2col_gpu_kernel_templateI6__halfLi8ELi4ELi32ELi3ELi2ELi5EEvPKT_PKlS5_S3_S3_iiiPS1__param_7];
	bar.sync 	0;
	barrier.cluster.arrive;
	barrier.cluster.wait;
	mov.b32 	%r234, 1;
	// begin inline asm
	cvt.rz.f16.s32 %rs21, %r234;
	// end inline asm
	mul.lo.s32 	%r235, %r1797, %r3;
	shl.b32 	%r10, %r235, 5;
	mov.u32 	%r236, %ntid.x;
	add.s32 	%r237, %r236, %r1797;
	add.s32 	%r238, %r237, -1;
	div.u32 	%r239, %r238, %r236;
	mul.lo.s32 	%r1800, %r239, %r1;
	shl.b32 	%r240, %r1800, 5;
	add.s32 	%r1805, %r240, %r10;
	mov.f32 	%f11, 0f3F000000;
	// begin inline asm
	{  cvt.rn.f16.f32 %rs22, %f11;}

	// end inline asm
	setp.ge.s32 	%p4, %r1800, %r1797;
	add.s32 	%r13, %r1800, %r236;
	setp.ge.u32 	%p5, %r1800, %r13;
	or.pred  	%p6, %p4, %p5;
	@%p6 bra 	$L__BB0_274;
	cvt.s64.s32 	%rd71, %r10;
	shl.b32 	%r1804, %r1805, 1;
	cvt.u64.u32 	%rd72, %r4;
	add.s64 	%rd4, %rd72, %rd71;
	mov.b32 	%r15, {%rs22, %rs22};
$L__BB0_7:
	ld.param.u64 	%rd1078, [_Z40ms_deformable_im2col_gpu_kernel_templateI6__halfLi8ELi4ELi32ELi3ELi2ELi5EEvPKT_PKlS5_S3_S3_iiiPS1__param_8];
	mov.b32 	%r1803, 0;
	st.local.v4.b32 	[%rd1], {%r1803, %r1803, %r1803, %r1803};
	st.local.v4.b32 	[%rd1+16], {%r1803, %r1803, %r1803, %r1803};
	shl.b32 	%r242, %r1800, 5;
	cvt.s64.s32 	%rd73, %r242;
	add.s64 	%rd74, %rd4, %rd73;
	shl.b64 	%rd75, %rd74, 1;
	add.s64 	%rd1079, %rd1078, %rd75;
$L__BB0_8:
	ld.param.u64 	%rd1077, [_Z40ms_deformable_im2col_gpu_kernel_templateI6__halfLi8ELi4ELi32ELi3ELi2ELi5EEvPKT_PKlS5_S3_S3_iiiPS1__param_4];
	ld.param.u64 	%rd1076, [_Z40ms_deformable_im2col_gpu_kernel_templateI6__halfLi8ELi4ELi32ELi3ELi2ELi5EEvPKT_PKlS5_S3_S3_iiiPS1__param_3];
	ld.param.u64 	%rd1075, [_Z40ms_deformable_im2col_gpu_kernel_templateI6__halfLi8ELi4ELi32ELi3ELi2ELi5EEvPKT_PKlS5_S3_S3_iiiPS1__param_1];
	shl.b32 	%r252, %r1803, 1;
	cvta.to.global.u64 	%rd79, %rd1075;
	mul.wide.u32 	%rd80, %r252, 8;
	add.s64 	%rd81, %rd79, %rd80;
	ld.global.u32 	%r244, [%rd81];
	ld.global.u32 	%r243, [%rd81+8];
	// begin inline asm
	cvt.rn.f16.s32 %rs23, %r243;
	// end inline asm
	// begin inline asm
	cvt.rn.f16.s32 %rs24, %r244;
	// end inline asm
	mul.wide.s32 	%rd82, %r1804, 2;
	add.s64 	%rd76, %rd1076, %rd82;
	// begin inline asm
	ld.global.cg.v4.f32 {%f12,%f13,%f14,%f15}, [%rd76];
	// end inline asm
	add.s64 	%rd77, %rd76, 16;
	// begin inline asm
	ld.global.cg.v4.f32 {%f16,%f17,%f18,%f19}, [%rd77];
	// end inline asm
	mul.wide.s32 	%rd83, %r1805, 2;
	add.s64 	%rd78, %rd1077, %rd83;
	// begin inline asm
	ld.global.cg.v4.f32 {%f20,%f21,%f22,%f23}, [%rd78];
	// end inline asm
	add.s32 	%r1804, %r1804, 16;
	add.s32 	%r1805, %r1805, 8;
	mov.b32 	%r24, {%rs23, %rs24};
	mov.b32 	%r245, 0;
	// begin inline asm
	cvt.rn.f16.s32 %rs25, %r245;
	// end inline asm
	add.s32 	%r25, %r244, 1;
	add.s32 	%r26, %r243, 1;
	shl.b32 	%r253, %r243, 1;
	add.s32 	%r27, %r253, 4;
	mov.b32 	%r247, %f12;
	mov.b32 	%r28, %f20;
	// begin inline asm
	{fma.rn.f16x2 %r246,%r247,%r24,%r15;
}
	// end inline asm
	// begin inline asm
	{.reg .f16 low,high;
 mov.b32 {low,high}, %r246;
 mov.b16 %rs26, high;}
	// end inline asm
	// begin inline asm
	{.reg .f16 low,high;
 mov.b32 {low,high}, %r246;
 mov.b16 %rs27, low;}
	// end inline asm
	// begin inline asm
	{ .reg .pred __$temp3;
  setp.gt.f16  __$temp3, %rs26, %rs25;
  selp.u16 %rs28, 1, 0, __$temp3;}
	// end inline asm
	setp.eq.s16 	%p7, %rs28, 0;
	@%p7 bra 	$L__BB0_41;
	// begin inline asm
	{ .reg .pred __$temp3;
  setp.gt.f16  __$temp3, %rs27, %rs25;
  selp.u16 %rs31, 1, 0, __$temp3;}
	// end inline asm
	setp.eq.s16 	%p8, %rs31, 0;
	@%p8 bra 	$L__BB0_41;
	// begin inline asm
	cvt.rn.f16.s32 %rs34, %r25;
	// end inline asm
	// begin inline asm
	{ .reg .pred __$temp3;
  setp.lt.f16  __$temp3, %rs26, %rs34;
  selp.u16 %rs35, 1, 0, __$temp3;}
	// end inline asm
	setp.eq.s16 	%p9, %rs35, 0;
	@%p9 bra 	$L__BB0_41;
	// begin inline asm
	cvt.rn.f16.s32 %rs38, %r26;
	// end inline asm
	// begin inline asm
	{ .reg .pred __$temp3;
  setp.lt.f16  __$temp3, %rs27, %rs38;
  selp.u16 %rs39, 1, 0, __$temp3;}
	// end inline asm
	setp.eq.s16 	%p10, %rs39, 0;
	@%p10 bra 	$L__BB0_41;
	setp.lt.s32 	%p11, %r2, 1;
	// begin inline asm
	cvt.rmi.s32.f16 %r256, %rs26;
	// end inline asm
	// begin inline asm
	cvt.rmi.s32.f16 %r257, %rs27;
	// end inline asm
	// begin inline asm
	cvt.rm.f16.s32 %rs44, %r256;
	// end inline asm
	// begin inline asm
	{sub.f16 %rs45,%rs26,%rs44;
}
	// end inline asm
	// begin inline asm
	cvt.rm.f16.s32 %rs48, %r257;
	// end inline asm
	// begin inline asm
	{sub.f16 %rs49,%rs27,%rs48;
}
	// end inline asm
	// begin inline asm
	{sub.f16 %rs52,%rs21,%rs45;
}
	// end inline asm
	// begin inline asm
	{sub.f16 %rs55,%rs21,%rs49;
}
	// end inline asm
	mul.lo.s32 	%r30, %r27, %r256;
	mov.b32 	%r261, {%rs52, %rs52};
	mov.b32 	%r262, {%rs55, %rs49};
	// begin inline asm
	{mul.f16x2 %r260,%r261,%r262;
}
	// end inline asm
	{ .reg .b16 tmp; mov.b32 {%rs58, tmp}, %r28; }
	mov.b32 	%r265, {%rs58, %rs58};
	prmt.b32 	%r264, %r260, %r260, 0x5410U;
	// begin inline asm
	{mul.f16x2 %r263,%r264,%r265;
}
	// end inline asm
	@%p11 bra 	$L__BB0_41;
	add.s32 	%r267, %r2, -1;
	setp.lt.u32 	%p12, %r267, 3;
	mov.b32 	%r1808, 0;
	@%p12 bra 	$L__BB0_16;
	mov.b32 	%r1806, 0;
	mov.u32 	%r1807, %r1806;
$L__BB0_15:
	.pragma "nounroll";
	shl.b32 	%r285, %r257, 1;
	add.s32 	%r286, %r285, %r30;
	mov.u32 	%r287, smem;
	cvt.u64.u32 	%rd84, %r287;
	cvta.shared.u64 	%rd85, %rd84;
	mapa.u64	%rd86, %rd85, %r1807;
	mul.wide.s32 	%rd87, %r286, 2;
	add.s64 	%rd88, %rd86, %rd87;
	ld.u16 	%rs59, [%rd88];
	ld.u16 	%rs60, [%rd88+2];
	mov.b32 	%r271, {%rs59, %rs60};
	mul.wide.s32 	%rd89, %r1806, 2;
	add.s64 	%rd90, %rd1, %rd89;
	ld.local.v4.u32 	{%r272, %r276, %r280, %r284}, [%rd90];
	// begin inline asm
	{fma.rn.f16x2 %r269,%r263,%r271,%r272;
}
	// end inline asm
	add.s32 	%r288, %r1807, 1;
	mapa.u64	%rd91, %rd85, %r288;
	add.s64 	%rd92, %rd91, %rd87;
	ld.u16 	%rs61, [%rd92];
	ld.u16 	%rs62, [%rd92+2];
	mov.b32 	%r275, {%rs61, %rs62};
	// begin inline asm
	{fma.rn.f16x2 %r273,%r263,%r275,%r276;
}
	// end inline asm
	add.s32 	%r289, %r1807, 2;
	mapa.u64	%rd93, %rd85, %r289;
	add.s64 	%rd94, %rd93, %rd87;
	ld.u16 	%rs63, [%rd94];
	ld.u16 	%rs64, [%rd94+2];
	mov.b32 	%r279, {%rs63, %rs64};
	// begin inline asm
	{fma.rn.f16x2 %r277,%r263,%r279,%r280;
}
	// end inline asm
	add.s32 	%r290, %r1807, 3;
	mapa.u64	%rd95, %rd85, %r290;
	add.s64 	%rd96, %rd95, %rd87;
	ld.u16 	%rs65, [%rd96];
	ld.u16 	%rs66, [%rd96+2];
	mov.b32 	%r283, {%rs65, %rs66};
	// begin inline asm
	{fma.rn.f16x2 %r281,%r263,%r283,%r284;
}
	// end inline asm
	st.local.v4.u32 	[%rd90], {%r269, %r273, %r277, %r281};
	add.s32 	%r1806, %r1806, 8;
	add.s32 	%r1807, %r1807, 4;
	and.b32  	%r1808, %r2, 2147483644;
	setp.ne.s32 	%p13, %r1807, %r1808;
	@%p13 bra 	$L__BB0_15;
$L__BB0_16:
	and.b32  	%r38, %r2, 3;
	setp.eq.s32 	%p14, %r38, 0;
	@%p14 bra 	$L__BB0_20;
	shl.b32 	%r295, %r257, 1;
	add.s32 	%r39, %r295, %r30;
	setp.eq.s32 	%p15, %r38, 1;
	mov.u32 	%r296, smem;
	cvt.u64.u32 	%rd97, %r296;
	cvta.shared.u64 	%rd98, %rd97;
	mapa.u64	%rd99, %rd98, %r1808;
	mul.wide.s32 	%rd100, %r39, 2;
	add.s64 	%rd101, %rd99, %rd100;
	ld.u16 	%rs67, [%rd101];
	ld.u16 	%rs68, [%rd101+2];
	mov.b32 	%r293, {%rs67, %rs68};
	shl.b32 	%r297, %r1808, 1;
	mul.wide.s32 	%rd102, %r297, 2;
	add.s64 	%rd103, %rd1, %rd102;
	ld.local.u32 	%r294, [%rd103];
	// begin inline asm
	{fma.rn.f16x2 %r291,%r263,%r293,%r294;
}
	// end inline asm
	st.local.u32 	[%rd103], %r291;
	@%p15 bra 	$L__BB0_20;
	setp.eq.s32 	%p16, %r38, 2;
	add.s32 	%r302, %r1808, 1;
	mov.u32 	%r303, smem;
	cvt.u64.u32 	%rd104, %r303;
	cvta.shared.u64 	%rd105, %rd104;
	mapa.u64	%rd106, %rd105, %r302;
	mul.wide.s32 	%rd107, %r39, 2;
	add.s64 	%rd108, %rd106, %rd107;
	ld.u16 	%rs69, [%rd108];
	ld.u16 	%rs70, [%rd108+2];
	mov.b32 	%r300, {%rs69, %rs70};
	shl.b32 	%r304, %r1808, 1;
	mul.wide.s32 	%rd109, %r304, 2;
	add.s64 	%rd7, %rd1, %rd109;
	ld.local.u32 	%r301, [%rd7+4];
	// begin inline asm
	{fma.rn.f16x2 %r298,%r263,%r300,%r301;
}
	// end inline asm
	st.local.u32 	[%rd7+4], %r298;
	@%p16 bra 	$L__BB0_20;
	add.s32 	%r309, %r1808, 2;
	mov.u32 	%r310, smem;
	cvt.u64.u32 	%rd110, %r310;
	cvta.shared.u64 	%rd111, %rd110;
	mapa.u64	%rd112, %rd111, %r309;
	mul.wide.s32 	%rd113, %r39, 2;
	add.s64 	%rd114, %rd112, %rd113;
	ld.u16 	%rs71, [%rd114];
	ld.u16 	%rs72, [%rd114+2];
	mov.b32 	%r307, {%rs71, %rs72};
	ld.local.u32 	%r308, [%rd7+8];
	// begin inline asm
	{fma.rn.f16x2 %r305,%r263,%r307,%r308;
}
	// end inline asm
	st.local.u32 	[%rd7+8], %r305;
$L__BB0_20:
	add.s32 	%r312, %r2, -1;
	setp.lt.u32 	%p17, %r312, 3;
	mov.b32 	%r1810, 0;
	@%p17 bra 	$L__BB0_23;
	mov.b32 	%r1809, 0;
$L__BB0_22:
	.pragma "nounroll";
	mov.u32 	%r330, smem;
	cvt.u64.u32 	%rd115, %r330;
	cvta.shared.u64 	%rd116, %rd115;
	mapa.u64	%rd117, %rd116, %r1809;
	cvt.s64.s32 	%rd118, %r30;
	shl.b32 	%r331, %r257, 1;
	cvt.s64.s32 	%rd119, %r331;
	add.s64 	%rd120, %rd119, %rd118;
	shl.b64 	%rd121, %rd120, 1;
	add.s64 	%rd122, %rd117, %rd121;
	ld.u16 	%rs73, [%rd122+4];
	ld.u16 	%rs74, [%rd122+6];
	mov.b32 	%r316, {%rs73, %rs74};
	shl.b32 	%r332, %r1809, 1;
	mul.wide.s32 	%rd123, %r332, 2;
	add.s64 	%rd124, %rd1, %rd123;
	ld.local.v4.u32 	{%r317, %r321, %r325, %r329}, [%rd124];
	// begin inline asm
	{fma.rn.f16x2 %r314,%r263,%r316,%r317;
}
	// end inline asm
	add.s32 	%r333, %r1809, 1;
	mapa.u64	%rd125, %rd116, %r333;
	add.s64 	%rd126, %rd125, %rd121;
	ld.u16 	%rs75, [%rd126+4];
	ld.u16 	%rs76, [%rd126+6];
	mov.b32 	%r320, {%rs75, %rs76};
	// begin inline asm
	{fma.rn.f16x2 %r318,%r263,%r320,%r321;
}
	// end inline asm
	add.s32 	%r334, %r1809, 2;
	mapa.u64	%rd127, %rd116, %r334;
	add.s64 	%rd128, %rd127, %rd121;
	ld.u16 	%rs77, [%rd128+4];
	ld.u16 	%rs78, [%rd128+6];
	mov.b32 	%r324, {%rs77, %rs78};
	// begin inline asm
	{fma.rn.f16x2 %r322,%r263,%r324,%r325;
}
	// end inline asm
	add.s32 	%r335, %r1809, 3;
	mapa.u64	%rd129, %rd116, %r335;
	add.s64 	%rd130, %rd129, %rd121;
	ld.u16 	%rs79, [%rd130+4];
	ld.u16 	%rs80, [%rd130+6];
	mov.b32 	%r328, {%rs79, %rs80};
	// begin inline asm
	{fma.rn.f16x2 %r326,%r263,%r328,%r329;
}
	// end inline asm
	st.local.v4.u32 	[%rd124], {%r314, %r318, %r322, %r326};
	add.s32 	%r1809, %r1809, 4;
	and.b32  	%r1810, %r2, 2147483644;
	setp.ne.s32 	%p18, %r1809, %r1810;
	@%p18 bra 	$L__BB0_22;
$L__BB0_23:
	and.b32  	%r44, %r2, 3;
	setp.eq.s32 	%p19, %r44, 0;
	@%p19 bra 	$L__BB0_27;
	setp.eq.s32 	%p20, %r44, 1;
	mov.u32 	%r340, smem;
	cvt.u64.u32 	%rd131, %r340;
	cvta.shared.u64 	%rd132, %rd131;
	mapa.u64	%rd133, %rd132, %r1810;
	cvt.s64.s32 	%rd134, %r30;
	shl.b32 	%r341, %r257, 1;
	cvt.s64.s32 	%rd135, %r341;
	add.s64 	%rd136, %rd135, %rd134;
	shl.b64 	%rd137, %rd136, 1;
	add.s64 	%rd138, %rd133, %rd137;
	ld.u16 	%rs81, [%rd138+4];
	ld.u16 	%rs82, [%rd138+6];
	mov.b32 	%r338, {%rs81, %rs82};
	shl.b32 	%r342, %r1810, 1;
	mul.wide.s32 	%rd139, %r342, 2;
	add.s64 	%rd8, %rd1, %rd139;
	ld.local.u32 	%r339, [%rd8];
	// begin inline asm
	{fma.rn.f16x2 %r336,%r263,%r338,%r339;
}
	// end inline asm
	st.local.u32 	[%rd8], %r336;
	@%p20 bra 	$L__BB0_27;
	setp.eq.s32 	%p21, %r44, 2;
	add.s32 	%r347, %r1810, 1;
	mov.u32 	%r348, smem;
	cvt.u64.u32 	%rd140, %r348;
	cvta.shared.u64 	%rd141, %rd140;
	mapa.u64	%rd142, %rd141, %r347;
	cvt.s64.s32 	%rd143, %r30;
	shl.b32 	%r349, %r257, 1;
	cvt.s64.s32 	%rd144, %r349;
	add.s64 	%rd145, %rd144, %rd143;
	shl.b64 	%rd146, %rd145, 1;
	add.s64 	%rd147, %rd142, %rd146;
	ld.u16 	%rs83, [%rd147+4];
	ld.u16 	%rs84, [%rd147+6];
	mov.b32 	%r345, {%rs83, %rs84};
	ld.local.u32 	%r346, [%rd8+4];
	// begin inline asm
	{fma.rn.f16x2 %r343,%r263,%r345,%r346;
}
	// end inline asm
	st.local.u32 	[%rd8+4], %r343;
	@%p21 bra 	$L__BB0_27;
	add.s32 	%r354, %r1810, 2;
	mov.u32 	%r355, smem;
	cvt.u64.u32 	%rd148, %r355;
	cvta.shared.u64 	%rd149, %rd148;
	mapa.u64	%rd150, %rd149, %r354;
	cvt.s64.s32 	%rd151, %r30;
	shl.b32 	%r356, %r257, 1;
	cvt.s64.s32 	%rd152, %r356;
	add.s64 	%rd153, %rd152, %rd151;
	shl.b64 	%rd154, %rd153, 1;
	add.s64 	%rd155, %rd150, %rd154;
	ld.u16 	%rs85, [%rd155+4];
	ld.u16 	%rs86, [%rd155+6];
	mov.b32 	%r352, {%rs85, %rs86};
	ld.local.u32 	%r353, [%rd8+8];
	// begin inline asm
	{fma.rn.f16x2 %r350,%r263,%r352,%r353;
}
	// end inline asm
	st.local.u32 	[%rd8+8], %r350;
$L__BB0_27:
	add.s32 	%r358, %r2, -1;
	setp.lt.u32 	%p22, %r358, 3;
	mov.b32 	%r1812, 0;
	@%p22 bra 	$L__BB0_30;
	mov.b32 	%r1811, 0;
$L__BB0_29:
	.pragma "nounroll";
	shl.b32 	%r376, %r257, 1;
	add.s32 	%r377, %r376, %r30;
	add.s32 	%r378, %r377, %r27;
	mov.u32 	%r379, smem;
	cvt.u64.u32 	%rd156, %r379;
	cvta.shared.u64 	%rd157, %rd156;
	mapa.u64	%rd158, %rd157, %r1811;
	mul.wide.s32 	%rd159, %r378, 2;
	add.s64 	%rd160, %rd158, %rd159;
	ld.u16 	%rs87, [%rd160];
	ld.u16 	%rs88, [%rd160+2];
	mov.b32 	%r362, {%rs87, %rs88};
	shl.b32 	%r380, %r1811, 1;
	mul.wide.s32 	%rd161, %r380, 2;
	add.s64 	%rd162, %rd1, %rd161;
	ld.local.v4.u32 	{%r363, %r367, %r371, %r375}, [%rd162];
	// begin inline asm
	{fma.rn.f16x2 %r360,%r263,%r362,%r363;
}
	// end inline asm
	add.s32 	%r381, %r1811, 1;
	mapa.u64	%rd163, %rd157, %r381;
	add.s64 	%rd164, %rd163, %rd159;
	ld.u16 	%rs89, [%rd164];
	ld.u16 	%rs90, [%rd164+2];
	mov.b32 	%r366, {%rs89, %rs90};
	// begin inline asm
	{fma.rn.f16x2 %r364,%r263,%r366,%r367;
}
	// end inline asm
	add.s32 	%r382, %r1811, 2;
	mapa.u64	%rd165, %rd157, %r382;
	add.s64 	%rd166, %rd165, %rd159;
	ld.u16 	%rs91, [%rd166];
	ld.u16 	%rs92, [%rd166+2];
	mov.b32 	%r370, {%rs91, %rs92};
	// begin inline asm
	{fma.rn.f16x2 %r368,%r263,%r370,%r371;
}
	// end inline asm
	add.s32 	%r383, %r1811, 3;
	mapa.u64	%rd167, %rd157, %r383;
	add.s64 	%rd168, %rd167, %rd159;
	ld.u16 	%rs93, [%rd168];
	ld.u16 	%rs94, [%rd168+2];
	mov.b32 	%r374, {%rs93, %rs94};
	// begin inline asm
	{fma.rn.f16x2 %r372,%r263,%r374,%r375;
}
	// end inline asm
	st.local.v4.u32 	[%rd162], {%r360, %r364, %r368, %r372};
	add.s32 	%r1811, %r1811, 4;
	and.b32  	%r1812, %r2, 2147483644;
	setp.ne.s32 	%p23, %r1811, %r1812;
	@%p23 bra 	$L__BB0_29;
$L__BB0_30:
	and.b32  	%r49, %r2, 3;
	setp.eq.s32 	%p24, %r49, 0;
	@%p24 bra 	$L__BB0_34;
	shl.b32 	%r388, %r257, 1;
	add.s32 	%r389, %r388, %r30;
	add.s32 	%r390, %r389, %r27;
	setp.eq.s32 	%p25, %r49, 1;
	mov.u32 	%r391, smem;
	cvt.u64.u32 	%rd169, %r391;
	cvta.shared.u64 	%rd170, %rd169;
	mapa.u64	%rd171, %rd170, %r1812;
	mul.wide.s32 	%rd172, %r390, 2;
	add.s64 	%rd173, %rd171, %rd172;
	ld.u16 	%rs95, [%rd173];
	ld.u16 	%rs96, [%rd173+2];
	mov.b32 	%r386, {%rs95, %rs96};
	shl.b32 	%r392, %r1812, 1;
	mul.wide.s32 	%rd174, %r392, 2;
	add.s64 	%rd175, %rd1, %rd174;
	ld.local.u32 	%r387, [%rd175];
	// begin inline asm
	{fma.rn.f16x2 %r384,%r263,%r386,%r387;
}
	// end inline asm
	st.local.u32 	[%rd175], %r384;
	@%p25 bra 	$L__BB0_34;
	shl.b32 	%r397, %r257, 1;
	add.s32 	%r398, %r397, %r30;
	add.s32 	%r399, %r398, %r27;
	setp.eq.s32 	%p26, %r49, 2;
	add.s32 	%r400, %r1812, 1;
	mov.u32 	%r401, smem;
	cvt.u64.u32 	%rd176, %r401;
	cvta.shared.u64 	%rd177, %rd176;
	mapa.u64	%rd178, %rd177, %r400;
	mul.wide.s32 	%rd179, %r399, 2;
	add.s64 	%rd180, %rd178, %rd179;
	ld.u16 	%rs97, [%rd180];
	ld.u16 	%rs98, [%rd180+2];
	mov.b32 	%r395, {%rs97, %rs98};
	shl.b32 	%r402, %r1812, 1;
	mul.wide.s32 	%rd181, %r402, 2;
	add.s64 	%rd9, %rd1, %rd181;
	ld.local.u32 	%r396, [%rd9+4];
	// begin inline asm
	{fma.rn.f16x2 %r393,%r263,%r395,%r396;
}
	// end inline asm
	st.local.u32 	[%rd9+4], %r393;
	@%p26 bra 	$L__BB0_34;
	shl.b32 	%r407, %r257, 1;
	add.s32 	%r408, %r407, %r30;
	add.s32 	%r409, %r408, %r27;
	add.s32 	%r410, %r1812, 2;
	mov.u32 	%r411, smem;
	cvt.u64.u32 	%rd182, %r411;
	cvta.shared.u64 	%rd183, %rd182;
	mapa.u64	%rd184, %rd183, %r410;
	mul.wide.s32 	%rd185, %r409, 2;
	add.s64 	%rd186, %rd184, %rd185;
	ld.u16 	%rs99, [%rd186];
	ld.u16 	%rs100, [%rd186+2];
	mov.b32 	%r405, {%rs99, %rs100};
	ld.local.u32 	%r406, [%rd9+8];
	// begin inline asm
	{fma.rn.f16x2 %r403,%r263,%r405,%r406;
}
	// end inline asm
	st.local.u32 	[%rd9+8], %r403;
$L__BB0_34:
	add.s32 	%r413, %r2, -1;
	setp.lt.u32 	%p27, %r413, 3;
	add.s32 	%r414, %r30, %r27;
	cvt.s64.s32 	%rd187, %r414;
	shl.b32 	%r415, %r257, 1;
	cvt.s64.s32 	%rd188, %r415;
	add.s64 	%rd10, %rd188, %rd187;
	mov.b32 	%r1814, 0;
	@%p27 bra 	$L__BB0_37;
	mov.b32 	%r1813, 0;
$L__BB0_36:
	.pragma "nounroll";
	mov.u32 	%r433, smem;
	cvt.u64.u32 	%rd189, %r433;
	cvta.shared.u64 	%rd190, %rd189;
	mapa.u64	%rd191, %rd190, %r1813;
	shl.b64 	%rd192, %rd10, 1;
	add.s64 	%rd193, %rd191, %rd192;
	ld.u16 	%rs101, [%rd193+4];
	ld.u16 	%rs102, [%rd193+6];
	mov.b32 	%r419, {%rs101, %rs102};
	shl.b32 	%r434, %r1813, 1;
	mul.wide.s32 	%rd194, %r434, 2;
	add.s64 	%rd195, %rd1, %rd194;
	ld.local.v4.u32 	{%r420, %r424, %r428, %r432}, [%rd195];
	// begin inline asm
	{fma.rn.f16x2 %r417,%r263,%r419,%r420;
}
	// end inline asm
	add.s32 	%r435, %r1813, 1;
	mapa.u64	%rd196, %rd190, %r435;
	add.s64 	%rd197, %rd196, %rd192;
	ld.u16 	%rs103, [%rd197+4];
	ld.u16 	%rs104, [%rd197+6];
	mov.b32 	%r423, {%rs103, %rs104};
	// begin inline asm
	{fma.rn.f16x2 %r421,%r263,%r423,%r424;
}
	// end inline asm
	add.s32 	%r436, %r1813, 2;
	mapa.u64	%rd198, %rd190, %r436;
	add.s64 	%rd199, %rd198, %rd192;
	ld.u16 	%rs105, [%rd199+4];
	ld.u16 	%rs106, [%rd199+6];
	mov.b32 	%r427, {%rs105, %rs106};
	// begin inline asm
	{fma.rn.f16x2 %r425,%r263,%r427,%r428;
}
	// end inline asm
	add.s32 	%r437, %r1813, 3;
	mapa.u64	%rd200, %rd190, %r437;
	add.s64 	%rd201, %rd200, %rd192;
	ld.u16 	%rs107, [%rd201+4];
	ld.u16 	%rs108, [%rd201+6];
	mov.b32 	%r431, {%rs107, %rs108};
	// begin inline asm
	{fma.rn.f16x2 %r429,%r263,%r431,%r432;
}
	// end inline asm
	st.local.v4.u32 	[%rd195], {%r417, %r421, %r425, %r429};
	add.s32 	%r1813, %r1813, 4;
	and.b32  	%r1814, %r2, 2147483644;
	setp.ne.s32 	%p28, %r1813, %r1814;
	@%p28 bra 	$L__BB0_36;
$L__BB0_37:
	and.b32  	%r54, %r2, 3;
	setp.eq.s32 	%p29, %r54, 0;
	@%p29 bra 	$L__BB0_41;
	setp.eq.s32 	%p30, %r54, 1;
	mov.u32 	%r442, smem;
	cvt.u64.u32 	%rd202, %r442;
	cvta.shared.u64 	%rd203, %rd202;
	mapa.u64	%rd204, %rd203, %r1814;
	shl.b64 	%rd205, %rd10, 1;
	add.s64 	%rd206, %rd204, %rd205;
	ld.u16 	%rs109, [%rd206+4];
	ld.u16 	%rs110, [%rd206+6];
	mov.b32 	%r440, {%rs109, %rs110};
	shl.b32 	%r443, %r1814, 1;
	mul.wide.s32 	%rd207, %r443, 2;
	add.s64 	%rd11, %rd1, %rd207;
	ld.local.u32 	%r441, [%rd11];
	// begin inline asm
	{fma.rn.f16x2 %r438,%r263,%r440,%r441;
}
	// end inline asm
	st.local.u32 	[%rd11], %r438;
	@%p30 bra 	$L__BB0_41;
	setp.eq.s32 	%p31, %r54, 2;
	add.s32 	%r448, %r1814, 1;
	mov.u32 	%r449, smem;
	cvt.u64.u32 	%rd208, %r449;
	cvta.shared.u64 	%rd209, %rd208;
	mapa.u64	%rd210, %rd209, %r448;
	add.s64 	%rd212, %rd210, %rd205;
	ld.u16 	%rs111, [%rd212+4];
	ld.u16 	%rs112, [%rd212+6];
	mov.b32 	%r446, {%rs111, %rs112};
	ld.local.u32 	%r447, [%rd11+4];
	// begin inline asm
	{fma.rn.f16x2 %r444,%r263,%r446,%r447;
}
	// end inline asm
	st.local.u32 	[%rd11+4], %r444;
	@%p31 bra 	$L__BB0_41;
	add.s32 	%r454, %r1814, 2;
	mov.u32 	%r455, smem;
	cvt.u64.u32 	%rd213, %r455;
	cvta.shared.u64 	%rd214, %rd213;
	mapa.u64	%rd215, %rd214, %r454;
	add.s64 	%rd217, %rd215, %rd205;
	ld.u16 	%rs113, [%rd217+4];
	ld.u16 	%rs114, [%rd217+6];
	mov.b32 	%r452, {%rs113, %rs114};
	ld.local.u32 	%r453, [%rd11+8];
	// begin inline asm
	{fma.rn.f16x2 %r450,%r263,%r452,%r453;
}
	// end inline asm
	st.local.u32 	[%rd11+8], %r450;
$L__BB0_41:
	mov.b32 	%r457, %f13;
	// begin inline asm
	{fma.rn.f16x2 %r456,%r457,%r24,%r15;
}
	// end inline asm
	// begin inline asm
	{.reg .f16 low,high;
 mov.b32 {low,high}, %r456;
 mov.b16 %rs115, high;}
	// end inline asm
	// begin inline asm
	{.reg .f16 low,high;
 mov.b32 {low,high}, %r456;
 mov.b16 %rs116, low;}
	// end inline asm
	// begin inline asm
	{ .reg .pred __$temp3;
  setp.gt.f16  __$temp3, %rs115, %rs25;
  selp.u16 %rs117, 1, 0, __$temp3;}
	// end inline asm
	setp.eq.s16 	%p32, %rs117, 0;
	@%p32 bra 	$L__BB0_74;
	// begin inline asm
	{ .reg .pred __$temp3;
  setp.gt.f16  __$temp3, %rs116, %rs25;
  selp.u16 %rs120, 1, 0, __$temp3;}
	// end inline asm
	setp.eq.s16 	%p33, %rs120, 0;
	@%p33 bra 	$L__BB0_74;
	// begin inline asm
	cvt.rn.f16.s32 %rs123, %r25;
	// end inline asm
	// begin inline asm
	{ .reg .pred __$temp3;
  setp.lt.f16  __$temp3, %rs115, %rs123;
  selp.u16 %rs124, 1, 0, __$temp3;}
	// end inline asm
	setp.eq.s16 	%p34, %rs124, 0;
	@%p34 bra 	$L__BB0_74;
	// begin inline asm
	cvt.rn.f16.s32 %rs127, %r26;
	// end inline asm
	// begin inline asm
	{ .reg .pred __$temp3;
  setp.lt.f16  __$temp3, %rs116, %rs127;
  selp.u16 %rs128, 1, 0, __$temp3;}
	// end inline asm
	setp.eq.s16 	%p35, %rs128, 0;
	@%p35 bra 	$L__BB0_74;
	setp.lt.s32 	%p36, %r2, 1;
	// begin inline asm
	cvt.rmi.s32.f16 %r464, %rs115;
	// end inline asm
	// begin inline asm
	cvt.rmi.s32.f16 %r465, %rs116;
	// end inline asm
	// begin inline asm
	cvt.rm.f16.s32 %rs133, %r464;
	// end inline asm
	// begin inline asm
	{sub.f16 %rs134,%rs115,%rs133;
}
	// end inline asm
	// begin inline asm
	cvt.rm.f16.s32 %rs137, %r465;
	// end inline asm
	// begin inline asm
	{sub.f16 %rs138,%rs116,%rs137;
}
	// end inline asm
	// begin inline asm
	{sub.f16 %rs141,%rs21,%rs134;
}
	// end inline asm
	// begin inline asm
	{sub.f16 %rs144,%rs21,%rs138;
}
	// end inline asm
	mul.lo.s32 	%r56, %r27, %r464;
	mov.b32 	%r469, {%rs141, %rs141};
	mov.b32 	%r470, {%rs144, %rs138};
	// begin inline asm
	{mul.f16x2 %r468,%r469,%r470;
}
	// end inline asm
	{ .reg .b16 tmp; mov.b32 {tmp, %rs147}, %r28; }
	mov.b32 	%r473, {%rs147, %rs147};
	prmt.b32 	%r472, %r468, %r468, 0x5410U;
	// begin inline asm
	{mul.f16x2 %r471,%r472,%r473;
}
	// end inline asm
	@%p36 bra 	$L__BB0_74;
	add.s32 	%r475, %r2, -1;
	setp.lt.u32 	%p37, %r475, 3;
	mov.b32 	%r1816, 0;
	@%p37 bra 	$L__BB0_49;
	mov.b32 	%r1815, 0;
$L__BB0_48:
	.pragma "nounroll";
	shl.b32 	%r493, %r465, 1;
	add.s32 	%r494, %r493, %r56;
	mov.u32 	%r495, smem;
	cvt.u64.u32 	%rd218, %r495;
	cvta.shared.u64 	%rd219, %rd218;
	mapa.u64	%rd220, %rd219, %r1815;
	mul.wide.s32 	%rd221, %r494, 2;
	add.s64 	%rd222, %rd220, %rd221;
	ld.u16 	%rs148, [%rd222];
	ld.u16 	%rs149, [%rd222+2];
	mov.b32 	%r479, {%rs148, %rs149};
	shl.b32 	%r496, %r1815, 1;
	mul.wide.s32 	%rd223, %r496, 2;
	add.s64 	%rd224, %rd1, %rd223;
	ld.local.v4.u32 	{%r480, %r484, %r488, %r492}, [%rd224];
	// begin inline asm
	{fma.rn.f16x2 %r477,%r471,%r479,%r480;
}
	// end inline asm
	add.s32 	%r497, %r1815, 1;
	mapa.u64	%rd225, %rd219, %r497;
	add.s64 	%rd226, %rd225, %rd221;
	ld.u16 	%rs150, [%rd226];
	ld.u16 	%rs151, [%rd226+2];
	mov.b32 	%r483, {%rs150, %rs151};
	// begin inline asm
	{fma.rn.f16x2 %r481,%r471,%r483,%r484;
}
	// end inline asm
	add.s32 	%r498, %r1815, 2;
	mapa.u64	%rd227, %rd219, %r498;
	add.s64 	%rd228, %rd227, %rd221;
	ld.u16 	%rs152, [%rd228];
	ld.u16 	%rs153, [%rd228+2];
	mov.b32 	%r487, {%rs152, %rs153};
	// begin inline asm
	{fma.rn.f16x2 %r485,%r471,%r487,%r488;
}
	// end inline asm
	add.s32 	%r499, %r1815, 3;
	mapa.u64	%rd229, %rd219, %r499;
	add.s64 	%rd230, %rd229, %rd221;
	ld.u16 	%rs154, [%rd230];
	ld.u16 	%rs155, [%rd230+2];
	mov.b32 	%r491, {%rs154, %rs155};
	// begin inline asm
	{fma.rn.f16x2 %r489,%r471,%r491,%r492;
}
	// end inline asm
	st.local.v4.u32 	[%rd224], {%r477, %r481, %r485, %r489};
	add.s32 	%r1815, %r1815, 4;
	and.b32  	%r1816, %r2, 2147483644;
	setp.ne.s32 	%p38, %r1815, %r1816;
	@%p38 bra 	$L__BB0_48;
$L__BB0_49:
	and.b32  	%r62, %r2, 3;
	setp.eq.s32 	%p39, %r62, 0;
	@%p39 bra 	$L__BB0_53;
	shl.b32 	%r504, %r465, 1;
	add.s32 	%r63, %r504, %r56;
	setp.eq.s32 	%p40, %r62, 1;
	mov.u32 	%r505, smem;
	cvt.u64.u32 	%rd231, %r505;
	cvta.shared.u64 	%rd232, %rd231;
	mapa.u64	%rd233, %rd232, %r1816;
	mul.wide.s32 	%rd234, %r63, 2;
	add.s64 	%rd235, %rd233, %rd234;
	ld.u16 	%rs156, [%rd235];
	ld.u16 	%rs157, [%rd235+2];
	mov.b32 	%r502, {%rs156, %rs157};
	shl.b32 	%r506, %r1816, 1;
	mul.wide.s32 	%rd236, %r506, 2;
	add.s64 	%rd12, %rd1, %rd236;
	ld.local.u32 	%r503, [%rd12];
	// begin inline asm
	{fma.rn.f16x2 %r500,%r471,%r502,%r503;
}
	// end inline asm
	st.local.u32 	[%rd12], %r500;
	@%p40 bra 	$L__BB0_53;
	setp.eq.s32 	%p41, %r62, 2;
	add.s32 	%r511, %r1816, 1;
	mov.u32 	%r512, smem;
	cvt.u64.u32 	%rd237, %r512;
	cvta.shared.u64 	%rd238, %rd237;
	mapa.u64	%rd239, %rd238, %r511;
	mul.wide.s32 	%rd240, %r63, 2;
	add.s64 	%rd241, %rd239, %rd240;
	ld.u16 	%rs158, [%rd241];
	ld.u16 	%rs159, [%rd241+2];
	mov.b32 	%r509, {%rs158, %rs159};
	ld.local.u32 	%r510, [%rd12+4];
	// begin inline asm
	{fma.rn.f16x2 %r507,%r471,%r509,%r510;
}
	// end inline asm
	st.local.u32 	[%rd12+4], %r507;
	@%p41 bra 	$L__BB0_53;
	add.s32 	%r517, %r1816, 2;
	cvt.u64.u32 	%rd242, %r512;
	cvta.shared.u64 	%rd243, %rd242;
	mapa.u64	%rd244, %rd243, %r517;
	mul.wide.s32 	%rd245, %r63, 2;
	add.s64 	%rd246, %rd244, %rd245;
	ld.u16 	%rs160, [%rd246];
	ld.u16 	%rs161, [%rd246+2];
	mov.b32 	%r515, {%rs160, %rs161};
	ld.local.u32 	%r516, [%rd12+8];
	// begin inline asm
	{fma.rn.f16x2 %r513,%r471,%r515,%r516;
}
	// end inline asm
	st.local.u32 	[%rd12+8], %r513;
$L__BB0_53:
	add.s32 	%r520, %r2, -1;
	setp.lt.u32 	%p42, %r520, 3;
	mov.b32 	%r1818, 0;
	@%p42 bra 	$L__BB0_56;
	mov.b32 	%r1817, 0;
$L__BB0_55:
	.pragma "nounroll";
	mov.u32 	%r538, smem;
	cvt.u64.u32 	%rd247, %r538;
	cvta.shared.u64 	%rd248, %rd247;
	mapa.u64	%rd249, %rd248, %r1817;
	cvt.s64.s32 	%rd250, %r56;
	shl.b32 	%r539, %r465, 1;
	cvt.s64.s32 	%rd251, %r539;
	add.s64 	%rd252, %rd251, %rd250;
	shl.b64 	%rd253, %rd252, 1;
	add.s64 	%rd254, %rd249, %rd253;
	ld.u16 	%rs162, [%rd254+4];
	ld.u16 	%rs163, [%rd254+6];
	mov.b32 	%r524, {%rs162, %rs163};
	shl.b32 	%r540, %r1817, 1;
	mul.wide.s32 	%rd255, %r540, 2;
	add.s64 	%rd256, %rd1, %rd255;
	ld.local.v4.u32 	{%r525, %r529, %r533, %r537}, [%rd256];
	// begin inline asm
	{fma.rn.f16x2 %r522,%r471,%r524,%r525;
}
	// end inline asm
	add.s32 	%r541, %r1817, 1;
	mapa.u64	%rd257, %rd248, %r541;
	add.s64 	%rd258, %rd257, %rd253;
	ld.u16 	%rs164, [%rd258+4];
	ld.u16 	%rs165, [%rd258+6];
	mov.b32 	%r528, {%rs164, %rs165};
	// begin inline asm
	{fma.rn.f16x2 %r526,%r471,%r528,%r529;
}
	// end inline asm
	add.s32 	%r542, %r1817, 2;
	mapa.u64	%rd259, %rd248, %r542;
	add.s64 	%rd260, %rd259, %rd253;
	ld.u16 	%rs166, [%rd260+4];
	ld.u16 	%rs167, [%rd260+6];
	mov.b32 	%r532, {%rs166, %rs167};
	// begin inline asm
	{fma.rn.f16x2 %r530,%r471,%r532,%r533;
}
	// end inline asm
	add.s32 	%r543, %r1817, 3;
	mapa.u64	%rd261, %rd248, %r543;
	add.s64 	%rd262, %rd261, %rd253;
	ld.u16 	%rs168, [%rd262+4];
	ld.u16 	%rs169, [%rd262+6];
	mov.b32 	%r536, {%rs168, %rs169};
	// begin inline asm
	{fma.rn.f16x2 %r534,%r471,%r536,%r537;
}
	// end inline asm
	st.local.v4.u32 	[%rd256], {%r522, %r526, %r530, %r534};
	add.s32 	%r1817, %r1817, 4;
	and.b32  	%r1818, %r2, 2147483644;
	setp.ne.s32 	%p43, %r1817, %r1818;
	@%p43 bra 	$L__BB0_55;
$L__BB0_56:
	and.b32  	%r68, %r2, 3;
	setp.eq.s32 	%p44, %r68, 0;
	@%p44 bra 	$L__BB0_60;
	setp.eq.s32 	%p45, %r68, 1;
	mov.u32 	%r548, smem;
	cvt.u64.u32 	%rd263, %r548;
	cvta.shared.u64 	%rd264, %rd263;
	mapa.u64	%rd265, %rd264, %r1818;
	cvt.s64.s32 	%rd266, %r56;
	shl.b32 	%r549, %r465, 1;
	cvt.s64.s32 	%rd267, %r549;
	add.s64 	%rd268, %rd267, %rd266;
	shl.b64 	%rd269, %rd268, 1;
	add.s64 	%rd270, %rd265, %rd269;
	ld.u16 	%rs170, [%rd270+4];
	ld.u16 	%rs171, [%rd270+6];
	mov.b32 	%r546, {%rs170, %rs171};
	shl.b32 	%r550, %r1818, 1;
	mul.wide.s32 	%rd271, %r550, 2;
	add.s64 	%rd13, %rd1, %rd271;
	ld.local.u32 	%r547, [%rd13];
	// begin inline asm
	{fma.rn.f16x2 %r544,%r471,%r546,%r547;
}
	// end inline asm
	st.local.u32 	[%rd13], %r544;
	@%p45 bra 	$L__BB0_60;
	setp.eq.s32 	%p46, %r68, 2;
	add.s32 	%r555, %r1818, 1;
	mov.u32 	%r556, smem;
	cvt.u64.u32 	%rd272, %r556;
	cvta.shared.u64 	%rd273, %rd272;
	mapa.u64	%rd274, %rd273, %r555;
	cvt.s64.s32 	%rd275, %r56;
	shl.b32 	%r557, %r465, 1;
	cvt.s64.s32 	%rd14, %r557;
	add.s64 	%rd276, %rd14, %rd275;
	shl.b64 	%rd277, %rd276, 1;
	add.s64 	%rd278, %rd274, %rd277;
	ld.u16 	%rs172, [%rd278+4];
	ld.u16 	%rs173, [%rd278+6];
	mov.b32 	%r553, {%rs172, %rs173};
	ld.local.u32 	%r554, [%rd13+4];
	// begin inline asm
	{fma.rn.f16x2 %r551,%r471,%r553,%r554;
}
	// end inline asm
	st.local.u32 	[%rd13+4], %r551;
	@%p46 bra 	$L__BB0_60;
	add.s32 	%r562, %r1818, 2;
	mov.u32 	%r563, smem;
	cvt.u64.u32 	%rd279, %r563;
	cvta.shared.u64 	%rd280, %rd279;
	mapa.u64	%rd281, %rd280, %r562;
	cvt.s64.s32 	%rd282, %r56;
	add.s64 	%rd283, %rd14, %rd282;
	shl.b64 	%rd284, %rd283, 1;
	add.s64 	%rd285, %rd281, %rd284;
	ld.u16 	%rs174, [%rd285+4];
	ld.u16 	%rs175, [%rd285+6];
	mov.b32 	%r560, {%rs174, %rs175};
	ld.local.u32 	%r561, [%rd13+8];
	// begin inline asm
	{fma.rn.f16x2 %r558,%r471,%r560,%r561;
}
	// end inline asm
	st.local.u32 	[%rd13+8], %r558;
$L__BB0_60:
	add.s32 	%r565, %r2, -1;
	setp.lt.u32 	%p47, %r565, 3;
	mov.b32 	%r1820, 0;
	@%p47 bra 	$L__BB0_63;
	mov.b32 	%r1819, 0;
$L__BB0_62:
	.pragma "nounroll";
	shl.b32 	%r583, %r465, 1;
	add.s32 	%r584, %r583, %r56;
	add.s32 	%r585, %r584, %r27;
	mov.u32 	%r586, smem;
	cvt.u64.u32 	%rd286, %r586;
	cvta.shared.u64 	%rd287, %rd286;
	mapa.u64	%rd288, %rd287, %r1819;
	mul.wide.s32 	%rd289, %r585, 2;
	add.s64 	%rd290, %rd288, %rd289;
	ld.u16 	%rs176, [%rd290];
	ld.u16 	%rs177, [%rd290+2];
	mov.b32 	%r569, {%rs176, %rs177};
	shl.b32 	%r587, %r1819, 1;
	mul.wide.s32 	%rd291, %r587, 2;
	add.s64 	%rd292, %rd1, %rd291;
	ld.local.v4.u32 	{%r570, %r574, %r578, %r582}, [%rd292];
	// begin inline asm
	{fma.rn.f16x2 %r567,%r471,%r569,%r570;
}
	// end inline asm
	add.s32 	%r588, %r1819, 1;
	mapa.u64	%rd293, %rd287, %r588;
	add.s64 	%rd294, %rd293, %rd289;
	ld.u16 	%rs178, [%rd294];
	ld.u16 	%rs179, [%rd294+2];
	mov.b32 	%r573, {%rs178, %rs179};
	// begin inline asm
	{fma.rn.f16x2 %r571,%r471,%r573,%r574;
}
	// end inline asm
	add.s32 	%r589, %r1819, 2;
	mapa.u64	%rd295, %rd287, %r589;
	add.s64 	%rd296, %rd295, %rd289;
	ld.u16 	%rs180, [%rd296];
	ld.u16 	%rs181, [%rd296+2];
	mov.b32 	%r577, {%rs180, %rs181};
	// begin inline asm
	{fma.rn.f16x2 %r575,%r471,%r577,%r578;
}
	// end inline asm
	add.s32 	%r590, %r1819, 3;
	mapa.u64	%rd297, %rd287, %r590;
	add.s64 	%rd298, %rd297, %rd289;
	ld.u16 	%rs182, [%rd298];
	ld.u16 	%rs183, [%rd298+2];
	mov.b32 	%r581, {%rs182, %rs183};
	// begin inline asm
	{fma.rn.f16x2 %r579,%r471,%r581,%r582;
}
	// end inline asm
	st.local.v4.u32 	[%rd292], {%r567, %r571, %r575, %r579};
	add.s32 	%r1819, %r1819, 4;
	and.b32  	%r1820, %r2, 2147483644;
	setp.ne.s32 	%p48, %r1819, %r1820;
	@%p48 bra 	$L__BB0_62;
$L__BB0_63:
	and.b32  	%r73, %r2, 3;
	setp.eq.s32 	%p49, %r73, 0;
	@%p49 bra 	$L__BB0_67;
	shl.b32 	%r595, %r465, 1;
	add.s32 	%r596, %r595, %r56;
	add.s32 	%r597, %r596, %r27;
	setp.eq.s32 	%p50, %r73, 1;
	mov.u32 	%r598, smem;
	cvt.u64.u32 	%rd299, %r598;
	cvta.shared.u64 	%rd300, %rd299;
	mapa.u64	%rd301, %rd300, %r1820;
	mul.wide.s32 	%rd302, %r597, 2;
	add.s64 	%rd303, %rd301, %rd302;
	ld.u16 	%rs184, [%rd303];
	ld.u16 	%rs185, [%rd303+2];
	mov.b32 	%r593, {%rs184, %rs185};
	shl.b32 	%r599, %r1820, 1;
	mul.wide.s32 	%rd304, %r599, 2;
	add.s64 	%rd15, %rd1, %rd304;
	ld.local.u32 	%r594, [%rd15];
	// begin inline asm
	{fma.rn.f16x2 %r591,%r471,%r593,%r594;
}
	// end inline asm
	st.local.u32 	[%rd15], %r591;
	@%p50 bra 	$L__BB0_67;
	shl.b32 	%r604, %r465, 1;
	add.s32 	%r605, %r604, %r56;
	add.s32 	%r74, %r605, %r27;
	setp.eq.s32 	%p51, %r73, 2;
	add.s32 	%r606, %r1820, 1;
	mov.u32 	%r607, smem;
	cvt.u64.u32 	%rd305, %r607;
	cvta.shared.u64 	%rd306, %rd305;
	mapa.u64	%rd307, %rd306, %r606;
	mul.wide.s32 	%rd308, %r74, 2;
	add.s64 	%rd309, %rd307, %rd308;
	ld.u16 	%rs186, [%rd309];
	ld.u16 	%rs187, [%rd309+2];
	mov.b32 	%r602, {%rs186, %rs187};
	ld.local.u32 	%r603, [%rd15+4];
	// begin inline asm
	{fma.rn.f16x2 %r600,%r471,%r602,%r603;
}
	// end inline asm
	st.local.u32 	[%rd15+4], %r600;
	@%p51 bra 	$L__BB0_67;
	add.s32 	%r612, %r1820, 2;
	cvt.u64.u32 	%rd310, %r607;
	cvta.shared.u64 	%rd311, %rd310;
	mapa.u64	%rd312, %rd311, %r612;
	mul.wide.s32 	%rd313, %r74, 2;
	add.s64 	%rd314, %rd312, %rd313;
	ld.u16 	%rs188, [%rd314];
	ld.u16 	%rs189, [%rd314+2];
	mov.b32 	%r610, {%rs188, %rs189};
	ld.local.u32 	%r611, [%rd15+8];
	// begin inline asm
	{fma.rn.f16x2 %r608,%r471,%r610,%r611;
}
	// end inline asm
	st.local.u32 	[%rd15+8], %r608;
$L__BB0_67:
	add.s32 	%r615, %r2, -1;
	setp.lt.u32 	%p52, %r615, 3;
	add.s32 	%r616, %r56, %r27;
	cvt.s64.s32 	%rd315, %r616;
	shl.b32 	%r617, %r465, 1;
	cvt.s64.s32 	%rd316, %r617;
	add.s64 	%rd16, %rd316, %rd315;
	mov.b32 	%r1822, 0;
	@%p52 bra 	$L__BB0_70;
	mov.b32 	%r1821, 0;
$L__BB0_69:
	.pragma "nounroll";
	mov.u32 	%r635, smem;
	cvt.u64.u32 	%rd317, %r635;
	cvta.shared.u64 	%rd318, %rd317;
	mapa.u64	%rd319, %rd318, %r1821;
	shl.b64 	%rd320, %rd16, 1;
	add.s64 	%rd321, %rd319, %rd320;
	ld.u16 	%rs190, [%rd321+4];
	ld.u16 	%rs191, [%rd321+6];
	mov.b32 	%r621, {%rs190, %rs191};
	shl.b32 	%r636, %r1821, 1;
	mul.wide.s32 	%rd322, %r636, 2;
	add.s64 	%rd323, %rd1, %rd322;
	ld.local.v4.u32 	{%r622, %r626, %r630, %r634}, [%rd323];
	// begin inline asm
	{fma.rn.f16x2 %r619,%r471,%r621,%r622;
}
	// end inline asm
	add.s32 	%r637, %r1821, 1;
	mapa.u64	%rd324, %rd318, %r637;
	add.s64 	%rd325, %rd324, %rd320;
	ld.u16 	%rs192, [%rd325+4];
	ld.u16 	%rs193, [%rd325+6];
	mov.b32 	%r625, {%rs192, %rs193};
	// begin inline asm
	{fma.rn.f16x2 %r623,%r471,%r625,%r626;
}
	// end inline asm
	add.s32 	%r638, %r1821, 2;
	mapa.u64	%rd326, %rd318, %r638;
	add.s64 	%rd327, %rd326, %rd320;
	ld.u16 	%rs194, [%rd327+4];
	ld.u16 	%rs195, [%rd327+6];
	mov.b32 	%r629, {%rs194, %rs195};
	// begin inline asm
	{fma.rn.f16x2 %r627,%r471,%r629,%r630;
}
	// end inline asm
	add.s32 	%r639, %r1821, 3;
	mapa.u64	%rd328, %rd318, %r639;
	add.s64 	%rd329, %rd328, %rd320;
	ld.u16 	%rs196, [%rd329+4];
	ld.u16 	%rs197, [%rd329+6];
	mov.b32 	%r633, {%rs196, %rs197};
	// begin inline asm
	{fma.rn.f16x2 %r631,%r471,%r633,%r634;
}
	// end inline asm
	st.local.v4.u32 	[%rd323], {%r619, %r623, %r627, %r631};
	add.s32 	%r1821, %r1821, 4;
	and.b32  	%r1822, %r2, 2147483644;
	setp.ne.s32 	%p53, %r1821, %r1822;
	@%p53 bra 	$L__BB0_69;
$L__BB0_70:
	and.b32  	%r79, %r2, 3;
	setp.eq.s32 	%p54, %r79, 0;
	@%p54 bra 	$L__BB0_74;
	setp.eq.s32 	%p55, %r79, 1;
	mov.u32 	%r644, smem;
	cvt.u64.u32 	%rd330, %r644;
	cvta.shared.u64 	%rd331, %rd330;
	mapa.u64	%rd332, %rd331, %r1822;
	shl.b64 	%rd333, %rd16, 1;
	add.s64 	%rd334, %rd332, %rd333;
	ld.u16 	%rs198, [%rd334+4];
	ld.u16 	%rs199, [%rd334+6];
	mov.b32 	%r642, {%rs198, %rs199};
	shl.b32 	%r645, %r1822, 1;
	mul.wide.s32 	%rd335, %r645, 2;
	add.s64 	%rd17, %rd1, %rd335;
	ld.local.u32 	%r643, [%rd17];
	// begin inline asm
	{fma.rn.f16x2 %r640,%r471,%r642,%r643;
}
	// end inline asm
	st.local.u32 	[%rd17], %r640;
	@%p55 bra 	$L__BB0_74;
	setp.eq.s32 	%p56, %r79, 2;
	add.s32 	%r650, %r1822, 1;
	mov.u32 	%r651, smem;
	cvt.u64.u32 	%rd336, %r651;
	cvta.shared.u64 	%rd337, %rd336;
	mapa.u64	%rd338, %rd337, %r650;
	add.s64 	%rd340, %rd338, %rd333;
	ld.u16 	%rs200, [%rd340+4];
	ld.u16 	%rs201, [%rd340+6];
	mov.b32 	%r648, {%rs200, %rs201};
	ld.local.u32 	%r649, [%rd17+4];
	// begin inline asm
	{fma.rn.f16x2 %r646,%r471,%r648,%r649;
}
	// end inline asm
	st.local.u32 	[%rd17+4], %r646;
	@%p56 bra 	$L__BB0_74;
	add.s32 	%r656, %r1822, 2;
	cvt.u64.u32 	%rd341, %r651;
	cvta.shared.u64 	%rd342, %rd341;
	mapa.u64	%rd343, %rd342, %r656;
	add.s64 	%rd345, %rd343, %rd333;
	ld.u16 	%rs202, [%rd345+4];
	ld.u16 	%rs203, [%rd345+6];
	mov.b32 	%r654, {%rs202, %rs203};
	ld.local.u32 	%r655, [%rd17+8];
	// begin inline asm
	{fma.rn.f16x2 %r652,%r471,%r654,%r655;
}
	// end inline asm
	st.local.u32 	[%rd17+8], %r652;
$L__BB0_74:
	mov.b32 	%r80, %f21;
	mov.b32 	%r659, %f14;
	// begin inline asm
	{fma.rn.f16x2 %r658,%r659,%r24,%r15;
}
	// end inline asm
	// begin inline asm
	{.reg .f16 low,high;
 mov.b32 {low,high}, %r658;
 mov.b16 %rs204, high;}
	// end inline asm
	// begin inline asm
	{.reg .f16 low,high;
 mov.b32 {low,high}, %r658;
 mov.b16 %rs205, low;}
	// end inline asm
	// begin inline asm
	{ .reg .pred __$temp3;
  setp.gt.f16  __$temp3, %rs204, %rs25;
  selp.u16 %rs206, 1, 0, __$temp3;}
	// end inline asm
	setp.eq.s16 	%p57, %rs206, 0;
	@%p57 bra 	$L__BB0_107;
	// begin inline asm
	{ .reg .pred __$temp3;
  setp.gt.f16  __$temp3, %rs205, %rs25;
  selp.u16 %rs209, 1, 0, __$temp3;}
	// end inline asm
	setp.eq.s16 	%p58, %rs209, 0;
	@%p58 bra 	$L__BB0_107;
	// begin inline asm
	cvt.rn.f16.s32 %rs212, %r25;
	// end inline asm
	// begin inline asm
	{ .reg .pred __$temp3;
  setp.lt.f16  __$temp3, %rs204, %rs212;
  selp.u16 %rs213, 1, 0, __$temp3;}
	// end inline asm
	setp.eq.s16 	%p59, %rs213, 0;
	@%p59 bra 	$L__BB0_107;
	// begin inline asm
	cvt.rn.f16.s32 %rs216, %r26;
	// end inline asm
	// begin inline asm
	{ .reg .pred __$temp3;
  setp.lt.f16  __$temp3, %rs205, %rs216;
  selp.u16 %rs217, 1, 0, __$temp3;}
	// end inline asm
	setp.eq.s16 	%p60, %rs217, 0;
	@%p60 bra 	$L__BB0_107;
	setp.lt.s32 	%p61, %r2, 1;
	// begin inline asm
	cvt.rmi.s32.f16 %r666, %rs204;
	// end inline asm
	// begin inline asm
	cvt.rmi.s32.f16 %r667, %rs205;
	// end inline asm
	// begin inline asm
	cvt.rm.f16.s32 %rs222, %r666;
	// end inline asm
	// begin inline asm
	{sub.f16 %rs223,%rs204,%rs222;
}
	// end inline asm
	// begin inline asm
	cvt.rm.f16.s32 %rs226, %r667;
	// end inline asm
	// begin inline asm
	{sub.f16 %rs227,%rs205,%rs226;
}
	// end inline asm
	// begin inline asm
	{sub.f16 %rs230,%rs21,%rs223;
}
	// end inline asm
	// begin inline asm
	{sub.f16 %rs233,%rs21,%rs227;
}
	// end inline asm
	mul.lo.s32 	%r82, %r27, %r666;
	mov.b32 	%r671, {%rs230, %rs230};
	mov.b32 	%r672, {%rs233, %rs227};
	// begin inline asm
	{mul.f16x2 %r670,%r671,%r672;
}
	// end inline asm
	{ .reg .b16 tmp; mov.b32 {%rs236, tmp}, %r80; }
	mov.b32 	%r675, {%rs236, %rs236};
	prmt.b32 	%r674, %r670, %r670, 0x5410U;
	// begin inline asm
	{mul.f16x2 %r673,%r674,%r675;
}
	// end inline asm
	@%p61 bra 	$L__BB0_107;
	add.s32 	%r677, %r2, -1;
	setp.lt.u32 	%p62, %r677, 3;
	mov.b32 	%r1824, 0;
	@%p62 bra 	$L__BB0_82;
	mov.b32 	%r1823, 0;
$L__BB0_81:
	.pragma "nounroll";
	shl.b32 	%r695, %r667, 1;
	add.s32 	%r696, %r695, %r82;
	mov.u32 	%r697, smem;
	cvt.u64.u32 	%rd346, %r697;
	cvta.shared.u64 	%rd347, %rd346;
	mapa.u64	%rd348, %rd347, %r1823;
	mul.wide.s32 	%rd349, %r696, 2;
	add.s64 	%rd350, %rd348, %rd349;
	ld.u16 	%rs237, [%rd350];
	ld.u16 	%rs238, [%rd350+2];
	mov.b32 	%r681, {%rs237, %rs238};
	shl.b32 	%r698, %r1823, 1;
	mul.wide.s32 	%rd351, %r698, 2;
	add.s64 	%rd352, %rd1, %rd351;
	ld.local.v4.u32 	{%r682, %r686, %r690, %r694}, [%rd352];
	// begin inline asm
	{fma.rn.f16x2 %r679,%r673,%r681,%r682;
}
	// end inline asm
	add.s32 	%r699, %r1823, 1;
	mapa.u64	%rd353, %rd347, %r699;
	add.s64 	%rd354, %rd353, %rd349;
	ld.u16 	%rs239, [%rd354];
	ld.u16 	%rs240, [%rd354+2];
	mov.b32 	%r685, {%rs239, %rs240};
	// begin inline asm
	{fma.rn.f16x2 %r683,%r673,%r685,%r686;
}
	// end inline asm
	add.s32 	%r700, %r1823, 2;
	mapa.u64	%rd355, %rd347, %r700;
	add.s64 	%rd356, %rd355, %rd349;
	ld.u16 	%rs241, [%rd356];
	ld.u16 	%rs242, [%rd356+2];
	mov.b32 	%r689, {%rs241, %rs242};
	// begin inline asm
	{fma.rn.f16x2 %r687,%r673,%r689,%r690;
}
	// end inline asm
	add.s32 	%r701, %r1823, 3;
	mapa.u64	%rd357, %rd347, %r701;
	add.s64 	%rd358, %rd357, %rd349;
	ld.u16 	%rs243, [%rd358];
	ld.u16 	%rs244, [%rd358+2];
	mov.b32 	%r693, {%rs243, %rs244};
	// begin inline asm
	{fma.rn.f16x2 %r691,%r673,%r693,%r694;
}
	// end inline asm
	st.local.v4.u32 	[%rd352], {%r679, %r683, %r687, %r691};
	add.s32 	%r1823, %r1823, 4;
	and.b32  	%r1824, %r2, 2147483644;
	setp.ne.s32 	%p63, %r1823, %r1824;
	@%p63 bra 	$L__BB0_81;
$L__BB0_82:
	and.b32  	%r88, %r2, 3;
	setp.eq.s32 	%p64, %r88, 0;
	@%p64 bra 	$L__BB0_86;
	shl.b32 	%r706, %r667, 1;
	add.s32 	%r89, %r706, %r82;
	setp.eq.s32 	%p65, %r88, 1;
	mov.u32 	%r707, smem;
	cvt.u64.u32 	%rd359, %r707;
	cvta.shared.u64 	%rd360, %rd359;
	mapa.u64	%rd361, %rd360, %r1824;
	mul.wide.s32 	%rd362, %r89, 2;
	add.s64 	%rd363, %rd361, %rd362;
	ld.u16 	%rs245, [%rd363];
	ld.u16 	%rs246, [%rd363+2];
	mov.b32 	%r704, {%rs245, %rs246};
	shl.b32 	%r708, %r1824, 1;
	mul.wide.s32 	%rd364, %r708, 2;
	add.s64 	%rd18, %rd1, %rd364;
	ld.local.u32 	%r705, [%rd18];
	// begin inline asm
	{fma.rn.f16x2 %r702,%r673,%r704,%r705;
}
	// end inline asm
	st.local.u32 	[%rd18], %r702;
	@%p65 bra 	$L__BB0_86;
	setp.eq.s32 	%p66, %r88, 2;
	add.s32 	%r713, %r1824, 1;
	mov.u32 	%r714, smem;
	cvt.u64.u32 	%rd365, %r714;
	cvta.shared.u64 	%rd366, %rd365;
	mapa.u64	%rd367, %rd366, %r713;
	mul.wide.s32 	%rd368, %r89, 2;
	add.s64 	%rd369, %rd367, %rd368;
	ld.u16 	%rs247, [%rd369];
	ld.u16 	%rs248, [%rd369+2];
	mov.b32 	%r711, {%rs247, %rs248};
	ld.local.u32 	%r712, [%rd18+4];
	// begin inline asm
	{fma.rn.f16x2 %r709,%r673,%r711,%r712;
}
	// end inline asm
	st.local.u32 	[%rd18+4], %r709;
	@%p66 bra 	$L__BB0_86;
	add.s32 	%r719, %r1824, 2;
	cvt.u64.u32 	%rd370, %r714;
	cvta.shared.u64 	%rd371, %rd370;
	mapa.u64	%rd372, %rd371, %r719;
	mul.wide.s32 	%rd373, %r89, 2;
	add.s64 	%rd374, %rd372, %rd373;
	ld.u16 	%rs249, [%rd374];
	ld.u16 	%rs250, [%rd374+2];
	mov.b32 	%r717, {%rs249, %rs250};
	ld.local.u32 	%r718, [%rd18+8];
	// begin inline asm
	{fma.rn.f16x2 %r715,%r673,%r717,%r718;
}
	// end inline asm
	st.local.u32 	[%rd18+8], %r715;
$L__BB0_86:
	add.s32 	%r722, %r2, -1;
	setp.lt.u32 	%p67, %r722, 3;
	mov.b32 	%r1826, 0;
	@%p67 bra 	$L__BB0_89;
	mov.b32 	%r1825, 0;
$L__BB0_88:
	.pragma "nounroll";
	mov.u32 	%r740, smem;
	cvt.u64.u32 	%rd375, %r740;
	cvta.shared.u64 	%rd376, %rd375;
	mapa.u64	%rd377, %rd376, %r1825;
	cvt.s64.s32 	%rd378, %r82;
	shl.b32 	%r741, %r667, 1;
	cvt.s64.s32 	%rd379, %r741;
	add.s64 	%rd380, %rd379, %rd378;
	shl.b64 	%rd381, %rd380, 1;
	add.s64 	%rd382, %rd377, %rd381;
	ld.u16 	%rs251, [%rd382+4];
	ld.u16 	%rs252, [%rd382+6];
	mov.b32 	%r726, {%rs251, %rs252};
	shl.b32 	%r742, %r1825, 1;
	mul.wide.s32 	%rd383, %r742, 2;
	add.s64 	%rd384, %rd1, %rd383;
	ld.local.v4.u32 	{%r727, %r731, %r735, %r739}, [%rd384];
	// begin inline asm
	{fma.rn.f16x2 %r724,%r673,%r726,%r727;
}
	// end inline asm
	add.s32 	%r743, %r1825, 1;
	mapa.u64	%rd385, %rd376, %r743;
	add.s64 	%rd386, %rd385, %rd381;
	ld.u16 	%rs253, [%rd386+4];
	ld.u16 	%rs254, [%rd386+6];
	mov.b32 	%r730, {%rs253, %rs254};
	// begin inline asm
	{fma.rn.f16x2 %r728,%r673,%r730,%r731;
}
	// end inline asm
	add.s32 	%r744, %r1825, 2;
	mapa.u64	%rd387, %rd376, %r744;
	add.s64 	%rd388, %rd387, %rd381;
	ld.u16 	%rs255, [%rd388+4];
	ld.u16 	%rs256, [%rd388+6];
	mov.b32 	%r734, {%rs255, %rs256};
	// begin inline asm
	{fma.rn.f16x2 %r732,%r673,%r734,%r735;
}
	// end inline asm
	add.s32 	%r745, %r1825, 3;
	mapa.u64	%rd389, %rd376, %r745;
	add.s64 	%rd390, %rd389, %rd381;
	ld.u16 	%rs257, [%rd390+4];
	ld.u16 	%rs258, [%rd390+6];
	mov.b32 	%r738, {%rs257, %rs258};
	// begin inline asm
	{fma.rn.f16x2 %r736,%r673,%r738,%r739;
}
	// end inline asm
	st.local.v4.u32 	[%rd384], {%r724, %r728, %r732, %r736};
	add.s32 	%r1825, %r1825, 4;
	and.b32  	%r1826, %r2, 2147483644;
	setp.ne.s32 	%p68, %r1825, %r1826;
	@%p68 bra 	$L__BB0_88;
$L__BB0_89:
	@%p64 bra 	$L__BB0_93;
	setp.eq.s32 	%p70, %r88, 1;
	mov.u32 	%r750, smem;
	cvt.u64.u32 	%rd391, %r750;
	cvta.shared.u64 	%rd392, %rd391;
	mapa.u64	%rd393, %rd392, %r1826;
	cvt.s64.s32 	%rd394, %r82;
	shl.b32 	%r751, %r667, 1;
	cvt.s64.s32 	%rd19, %r751;
	add.s64 	%rd395, %rd19, %rd394;
	shl.b64 	%rd396, %rd395, 1;
	add.s64 	%rd397, %rd393, %rd396;
	ld.u16 	%rs259, [%rd397+4];
	ld.u16 	%rs260, [%rd397+6];
	mov.b32 	%r748, {%rs259, %rs260};
	shl.b32 	%r752, %r1826, 1;
	mul.wide.s32 	%rd398, %r752, 2;
	add.s64 	%rd20, %rd1, %rd398;
	ld.local.u32 	%r749, [%rd20];
	// begin inline asm
	{fma.rn.f16x2 %r746,%r673,%r748,%r749;
}
	// end inline asm
	st.local.u32 	[%rd20], %r746;
	@%p70 bra 	$L__BB0_93;
	setp.eq.s32 	%p71, %r88, 2;
	add.s32 	%r757, %r1826, 1;
	mov.u32 	%r758, smem;
	cvt.u64.u32 	%rd399, %r758;
	cvta.shared.u64 	%rd400, %rd399;
	mapa.u64	%rd401, %rd400, %r757;
	cvt.s64.s32 	%rd402, %r82;
	add.s64 	%rd21, %rd19, %rd402;
	shl.b64 	%rd403, %rd21, 1;
	add.s64 	%rd404, %rd401, %rd403;
	ld.u16 	%rs261, [%rd404+4];
	ld.u16 	%rs262, [%rd404+6];
	mov.b32 	%r755, {%rs261, %rs262};
	ld.local.u32 	%r756, [%rd20+4];
	// begin inline asm
	{fma.rn.f16x2 %r753,%r673,%r755,%r756;
}
	// end inline asm
	st.local.u32 	[%rd20+4], %r753;
	@%p71 bra 	$L__BB0_93;
	add.s32 	%r763, %r1826, 2;
	cvt.u64.u32 	%rd405, %r758;
	cvta.shared.u64 	%rd406, %rd405;
	mapa.u64	%rd407, %rd406, %r763;
	add.s64 	%rd409, %rd407, %rd403;
	ld.u16 	%rs263, [%rd409+4];
	ld.u16 	%rs264, [%rd409+6];
	mov.b32 	%r761, {%rs263, %rs264};
	ld.local.u32 	%r762, [%rd20+8];
	// begin inline asm
	{fma.rn.f16x2 %r759,%r673,%r761,%r762;
}
	// end inline asm
	st.local.u32 	[%rd20+8], %r759;
$L__BB0_93:
	add.s32 	%r766, %r2, -1;
	setp.lt.u32 	%p72, %r766, 3;
	mov.b32 	%r1828, 0;
	@%p72 bra 	$L__BB0_96;
	mov.b32 	%r1827, 0;
$L__BB0_95:
	.pragma "nounroll";
	shl.b32 	%r784, %r667, 1;
	add.s32 	%r785, %r784, %r82;
	add.s32 	%r786, %r785, %r27;
	mov.u32 	%r787, smem;
	cvt.u64.u32 	%rd410, %r787;
	cvta.shared.u64 	%rd411, %rd410;
	mapa.u64	%rd412, %rd411, %r1827;
	mul.wide.s32 	%rd413, %r786, 2;
	add.s64 	%rd414, %rd412, %rd413;
	ld.u16 	%rs265, [%rd414];
	ld.u16 	%rs266, [%rd414+2];
	mov.b32 	%r770, {%rs265, %rs266};
	shl.b32 	%r788, %r1827, 1;
	mul.wide.s32 	%rd415, %r788, 2;
	add.s64 	%rd416, %rd1, %rd415;
	ld.local.v4.u32 	{%r771, %r775, %r779, %r783}, [%rd416];
	// begin inline asm
	{fma.rn.f16x2 %r768,%r673,%r770,%r771;
}
	// end inline asm
	add.s32 	%r789, %r1827, 1;
	mapa.u64	%rd417, %rd411, %r789;
	add.s64 	%rd418, %rd417, %rd413;
	ld.u16 	%rs267, [%rd418];
	ld.u16 	%rs268, [%rd418+2];
	mov.b32 	%r774, {%rs267, %rs268};
	// begin inline asm
	{fma.rn.f16x2 %r772,%r673,%r774,%r775;
}
	// end inline asm
	add.s32 	%r790, %r1827, 2;
	mapa.u64	%rd419, %rd411, %r790;
	add.s64 	%rd420, %rd419, %rd413;
	ld.u16 	%rs269, [%rd420];
	ld.u16 	%rs270, [%rd420+2];
	mov.b32 	%r778, {%rs269, %rs270};
	// begin inline asm
	{fma.rn.f16x2 %r776,%r673,%r778,%r779;
}
	// end inline asm
	add.s32 	%r791, %r1827, 3;
	mapa.u64	%rd421, %rd411, %r791;
	add.s64 	%rd422, %rd421, %rd413;
	ld.u16 	%rs271, [%rd422];
	ld.u16 	%rs272, [%rd422+2];
	mov.b32 	%r782, {%rs271, %rs272};
	// begin inline asm
	{fma.rn.f16x2 %r780,%r673,%r782,%r783;
}
	// end inline asm
	st.local.v4.u32 	[%rd416], {%r768, %r772, %r776, %r780};
	add.s32 	%r1827, %r1827, 4;
	and.b32  	%r1828, %r2, 2147483644;
	setp.ne.s32 	%p73, %r1827, %r1828;
	@%p73 bra 	$L__BB0_95;
$L__BB0_96:
	and.b32  	%r98, %r2, 3;
	setp.eq.s32 	%p74, %r98, 0;
	@%p74 bra 	$L__BB0_100;
	shl.b32 	%r796, %r667, 1;
	add.s32 	%r797, %r796, %r82;
	add.s32 	%r99, %r797, %r27;
	setp.eq.s32 	%p75, %r98, 1;
	mov.u32 	%r798, smem;
	cvt.u64.u32 	%rd423, %r798;
	cvta.shared.u64 	%rd424, %rd423;
	mapa.u64	%rd425, %rd424, %r1828;
	mul.wide.s32 	%rd426, %r99, 2;
	add.s64 	%rd427, %rd425, %rd426;
	ld.u16 	%rs273, [%rd427];
	ld.u16 	%rs274, [%rd427+2];
	mov.b32 	%r794, {%rs273, %rs274};
	shl.b32 	%r799, %r1828, 1;
	mul.wide.s32 	%rd428, %r799, 2;
	add.s64 	%rd22, %rd1, %rd428;
	ld.local.u32 	%r795, [%rd22];
	// begin inline asm
	{fma.rn.f16x2 %r792,%r673,%r794,%r795;
}
	// end inline asm
	st.local.u32 	[%rd22], %r792;
	@%p75 bra 	$L__BB0_100;
	setp.eq.s32 	%p76, %r98, 2;
	add.s32 	%r804, %r1828, 1;
	mov.u32 	%r805, smem;
	cvt.u64.u32 	%rd429, %r805;
	cvta.shared.u64 	%rd430, %rd429;
	mapa.u64	%rd431, %rd430, %r804;
	mul.wide.s32 	%rd432, %r99, 2;
	add.s64 	%rd433, %rd431, %rd432;
	ld.u16 	%rs275, [%rd433];
	ld.u16 	%rs276, [%rd433+2];
	mov.b32 	%r802, {%rs275, %rs276};
	ld.local.u32 	%r803, [%rd22+4];
	// begin inline asm
	{fma.rn.f16x2 %r800,%r673,%r802,%r803;
}
	// end inline asm
	st.local.u32 	[%rd22+4], %r800;
	@%p76 bra 	$L__BB0_100;
	add.s32 	%r810, %r1828, 2;
	cvt.u64.u32 	%rd434, %r805;
	cvta.shared.u64 	%rd435, %rd434;
	mapa.u64	%rd436, %rd435, %r810;
	mul.wide.s32 	%rd437, %r99, 2;
	add.s64 	%rd438, %rd436, %rd437;
	ld.u16 	%rs277, [%rd438];
	ld.u16 	%rs278, [%rd438+2];
	mov.b32 	%r808, {%rs277, %rs278};
	ld.local.u32 	%r809, [%rd22+8];
	// begin inline asm
	{fma.rn.f16x2 %r806,%r673,%r808,%r809;
}
	// end inline asm
	st.local.u32 	[%rd22+8], %r806;
$L__BB0_100:
	add.s32 	%r813, %r2, -1;
	setp.lt.u32 	%p77, %r813, 3;
	add.s32 	%r814, %r82, %r27;
	cvt.s64.s32 	%rd439, %r814;
	shl.b32 	%r815, %r667, 1;
	cvt.s64.s32 	%rd440, %r815;
	add.s64 	%rd23, %rd440, %rd439;
	mov.b32 	%r1830, 0;
	@%p77 bra 	$L__BB0_103;
	mov.b32 	%r1829, 0;
$L__BB0_102:
	.pragma "nounroll";
	mov.u32 	%r833, smem;
	cvt.u64.u32 	%rd441, %r833;
	cvta.shared.u64 	%rd442, %rd441;
	mapa.u64	%rd443, %rd442, %r1829;
	shl.b64 	%rd444, %rd23, 1;
	add.s64 	%rd445, %rd443, %rd444;
	ld.u16 	%rs279, [%rd445+4];
	ld.u16 	%rs280, [%rd445+6];
	mov.b32 	%r819, {%rs279, %rs280};
	shl.b32 	%r834, %r1829, 1;
	mul.wide.s32 	%rd446, %r834, 2;
	add.s64 	%rd447, %rd1, %rd446;
	ld.local.v4.u32 	{%r820, %r824, %r828, %r832}, [%rd447];
	// begin inline asm
	{fma.rn.f16x2 %r817,%r673,%r819,%r820;
}
	// end inline asm
	add.s32 	%r835, %r1829, 1;
	mapa.u64	%rd448, %rd442, %r835;
	add.s64 	%rd449, %rd448, %rd444;
	ld.u16 	%rs281, [%rd449+4];
	ld.u16 	%rs282, [%rd449+6];
	mov.b32 	%r823, {%rs281, %rs282};
	// begin inline asm
	{fma.rn.f16x2 %r821,%r673,%r823,%r824;
}
	// end inline asm
	add.s32 	%r836, %r1829, 2;
	mapa.u64	%rd450, %rd442, %r836;
	add.s64 	%rd451, %rd450, %rd444;
	ld.u16 	%rs283, [%rd451+4];
	ld.u16 	%rs284, [%rd451+6];
	mov.b32 	%r827, {%rs283, %rs284};
	// begin inline asm
	{fma.rn.f16x2 %r825,%r673,%r827,%r828;
}
	// end inline asm
	add.s32 	%r837, %r1829, 3;
	mapa.u64	%rd452, %rd442, %r837;
	add.s64 	%rd453, %rd452, %rd444;
	ld.u16 	%rs285, [%rd453+4];
	ld.u16 	%rs286, [%rd453+6];
	mov.b32 	%r831, {%rs285, %rs286};
	// begin inline asm
	{fma.rn.f16x2 %r829,%r673,%r831,%r832;
}
	// end inline asm
	st.local.v4.u32 	[%rd447], {%r817, %r821, %r825, %r829};
	add.s32 	%r1829, %r1829, 4;
	and.b32  	%r1830, %r2, 2147483644;
	setp.ne.s32 	%p78, %r1829, %r1830;
	@%p78 bra 	$L__BB0_102;
$L__BB0_103:
	@%p74 bra 	$L__BB0_107;
	setp.eq.s32 	%p80, %r98, 1;
	mov.u32 	%r842, smem;
	cvt.u64.u32 	%rd454, %r842;
	cvta.shared.u64 	%rd455, %rd454;
	mapa.u64	%rd456, %rd455, %r1830;
	shl.b64 	%rd457, %rd23, 1;
	add.s64 	%rd458, %rd456, %rd457;
	ld.u16 	%rs287, [%rd458+4];
	ld.u16 	%rs288, [%rd458+6];
	mov.b32 	%r840, {%rs287, %rs288};
	shl.b32 	%r843, %r1830, 1;
	mul.wide.s32 	%rd459, %r843, 2;
	add.s64 	%rd24, %rd1, %rd459;
	ld.local.u32 	%r841, [%rd24];
	// begin inline asm
	{fma.rn.f16x2 %r838,%r673,%r840,%r841;
}
	// end inline asm
	st.local.u32 	[%rd24], %r838;
	@%p80 bra 	$L__BB0_107;
	setp.eq.s32 	%p81, %r98, 2;
	add.s32 	%r848, %r1830, 1;
	cvt.u64.u32 	%rd460, %r842;
	cvta.shared.u64 	%rd461, %rd460;
	mapa.u64	%rd462, %rd461, %r848;
	add.s64 	%rd464, %rd462, %rd457;
	ld.u16 	%rs289, [%rd464+4];
	ld.u16 	%rs290, [%rd464+6];
	mov.b32 	%r846, {%rs289, %rs290};
	ld.local.u32 	%r847, [%rd24+4];
	// begin inline asm
	{fma.rn.f16x2 %r844,%r673,%r846,%r847;
}
	// end inline asm
	st.local.u32 	[%rd24+4], %r844;
	@%p81 bra 	$L__BB0_107;
	add.s32 	%r854, %r1830, 2;
	mov.u32 	%r855, smem;
	cvt.u64.u32 	%rd465, %r855;
	cvta.shared.u64 	%rd466, %rd465;
	mapa.u64	%rd467, %rd466, %r854;
	add.s64 	%rd469, %rd467, %rd457;
	ld.u16 	%rs291, [%rd469+4];
	ld.u16 	%rs292, [%rd469+6];
	mov.b32 	%r852, {%rs291, %rs292};
	ld.local.u32 	%r853, [%rd24+8];
	// begin inline asm
	{fma.rn.f16x2 %r850,%r673,%r852,%r853;
}
	// end inline asm
	st.local.u32 	[%rd24+8], %r850;
$L__BB0_107:
	and.b32  	%r104, %r2, 3;
	mov.b32 	%r857, %f15;
	// begin inline asm
	{fma.rn.f16x2 %r856,%r857,%r24,%r15;
}
	// end inline asm
	// begin inline asm
	{.reg .f16 low,high;
 mov.b32 {low,high}, %r856;
 mov.b16 %rs293, high;}
	// end inline asm
	// begin inline asm
	{.reg .f16 low,high;
 mov.b32 {low,high}, %r856;
 mov.b16 %rs294, low;}
	// end inline asm
	// begin inline asm
	{ .reg .pred __$temp3;
  setp.gt.f16  __$temp3, %rs293, %rs25;
  selp.u16 %rs295, 1, 0, __$temp3;}
	// end inline asm
	setp.eq.s16 	%p82, %rs295, 0;
	@%p82 bra 	$L__BB0_140;
	// begin inline asm
	{ .reg .pred __$temp3;
  setp.gt.f16  __$temp3, %rs294, %rs25;
  selp.u16 %rs298, 1, 0, __$temp3;}
	// end inline asm
	setp.eq.s16 	%p83, %rs298, 0;
	@%p83 bra 	$L__BB0_140;
	// begin inline asm
	cvt.rn.f16.s32 %rs301, %r25;
	// end inline asm
	// begin inline asm
	{ .reg .pred __$temp3;
  setp.lt.f16  __$temp3, %rs293, %rs301;
  selp.u16 %rs302, 1, 0, __$temp3;}
	// end inline asm
	setp.eq.s16 	%p84, %rs302, 0;
	@%p84 bra 	$L__BB0_140;
	// begin inline asm
	cvt.rn.f16.s32 %rs305, %r26;
	// end inline asm
	// begin inline asm
	{ .reg .pred __$temp3;
  setp.lt.f16  __$temp3, %rs294, %rs305;
  selp.u16 %rs306, 1, 0, __$temp3;}
	// end inline asm
	setp.eq.s16 	%p85, %rs306, 0;
	@%p85 bra 	$L__BB0_140;
	setp.lt.s32 	%p86, %r2, 1;
	// begin inline asm
	cvt.rmi.s32.f16 %r864, %rs293;
	// end inline asm
	// begin inline asm
	cvt.rmi.s32.f16 %r865, %rs294;
	// end inline asm
	// begin inline asm
	cvt.rm.f16.s32 %rs311, %r864;
	// end inline asm
	// begin inline asm
	{sub.f16 %rs312,%rs293,%rs311;
}
	// end inline asm
	// begin inline asm
	cvt.rm.f16.s32 %rs315, %r865;
	// end inline asm
	// begin inline asm
	{sub.f16 %rs316,%rs294,%rs315;
}
	// end inline asm
	// begin inline asm
	{sub.f16 %rs319,%rs21,%rs312;
}
	// end inline asm
	// begin inline asm
	{sub.f16 %rs322,%rs21,%rs316;
}
	// end inline asm
	mul.lo.s32 	%r106, %r27, %r864;
	mov.b32 	%r869, {%rs319, %rs319};
	mov.b32 	%r870, {%rs322, %rs316};
	// begin inline asm
	{mul.f16x2 %r868,%r869,%r870;
}
	// end inline asm
	{ .reg .b16 tmp; mov.b32 {tmp, %rs325}, %r80; }
	mov.b32 	%r873, {%rs325, %rs325};
	prmt.b32 	%r872, %r868, %r868, 0x5410U;
	// begin inline asm
	{mul.f16x2 %r871,%r872,%r873;
}
	// end inline asm
	@%p86 bra 	$L__BB0_140;
	add.s32 	%r875, %r2, -1;
	setp.lt.u32 	%p87, %r875, 3;
	mov.b32 	%r1832, 0;
	@%p87 bra 	$L__BB0_115;
	mov.b32 	%r1831, 0;
$L__BB0_114:
	.pragma "nounroll";
	shl.b32 	%r893, %r865, 1;
	add.s32 	%r894, %r893, %r106;
	mov.u32 	%r895, smem;
	cvt.u64.u32 	%rd470, %r895;
	cvta.shared.u64 	%rd471, %rd470;
	mapa.u64	%rd472, %rd471, %r1831;
	mul.wide.s32 	%rd473, %r894, 2;
	add.s64 	%rd474, %rd472, %rd473;
	ld.u16 	%rs326, [%rd474];
	ld.u16 	%rs327, [%rd474+2];
	mov.b32 	%r879, {%rs326, %rs327};
	shl.b32 	%r896, %r1831, 1;
	mul.wide.s32 	%rd475, %r896, 2;
	add.s64 	%rd476, %rd1, %rd475;
	ld.local.v4.u32 	{%r880, %r884, %r888, %r892}, [%rd476];
	// begin inline asm
	{fma.rn.f16x2 %r877,%r871,%r879,%r880;
}
	// end inline asm
	add.s32 	%r897, %r1831, 1;
	mapa.u64	%rd477, %rd471, %r897;
	add.s64 	%rd478, %rd477, %rd473;
	ld.u16 	%rs328, [%rd478];
	ld.u16 	%rs329, [%rd478+2];
	mov.b32 	%r883, {%rs328, %rs329};
	// begin inline asm
	{fma.rn.f16x2 %r881,%r871,%r883,%r884;
}
	// end inline asm
	add.s32 	%r898, %r1831, 2;
	mapa.u64	%rd479, %rd471, %r898;
	add.s64 	%rd480, %rd479, %rd473;
	ld.u16 	%rs330, [%rd480];
	ld.u16 	%rs331, [%rd480+2];
	mov.b32 	%r887, {%rs330, %rs331};
	// begin inline asm
	{fma.rn.f16x2 %r885,%r871,%r887,%r888;
}
	// end inline asm
	add.s32 	%r899, %r1831, 3;
	mapa.u64	%rd481, %rd471, %r899;
	add.s64 	%rd482, %rd481, %rd473;
	ld.u16 	%rs332, [%rd482];
	ld.u16 	%rs333, [%rd482+2];
	mov.b32 	%r891, {%rs332, %rs333};
	// begin inline asm
	{fma.rn.f16x2 %r889,%r871,%r891,%r892;
}
	// end inline asm
	st.local.v4.u32 	[%rd476], {%r877, %r881, %r885, %r889};
	add.s32 	%r1831, %r1831, 4;
	and.b32  	%r1832, %r2, 2147483644;
	setp.ne.s32 	%p88, %r1831, %r1832;
	@%p88 bra 	$L__BB0_114;
$L__BB0_115:
	setp.eq.s32 	%p89, %r104, 0;
	@%p89 bra 	$L__BB0_119;
	shl.b32 	%r904, %r865, 1;
	add.s32 	%r112, %r904, %r106;
	setp.eq.s32 	%p90, %r104, 1;
	mov.u32 	%r905, smem;
	cvt.u64.u32 	%rd483, %r905;
	cvta.shared.u64 	%rd484, %rd483;
	mapa.u64	%rd485, %rd484, %r1832;
	mul.wide.s32 	%rd486, %r112, 2;
	add.s64 	%rd487, %rd485, %rd486;
	ld.u16 	%rs334, [%rd487];
	ld.u16 	%rs335, [%rd487+2];
	mov.b32 	%r902, {%rs334, %rs335};
	shl.b32 	%r906, %r1832, 1;
	mul.wide.s32 	%rd488, %r906, 2;
	add.s64 	%rd25, %rd1, %rd488;
	ld.local.u32 	%r903, [%rd25];
	// begin inline asm
	{fma.rn.f16x2 %r900,%r871,%r902,%r903;
}
	// end inline asm
	st.local.u32 	[%rd25], %r900;
	@%p90 bra 	$L__BB0_119;
	setp.eq.s32 	%p91, %r104, 2;
	add.s32 	%r911, %r1832, 1;
	cvt.u64.u32 	%rd489, %r905;
	cvta.shared.u64 	%rd490, %rd489;
	mapa.u64	%rd491, %rd490, %r911;
	mul.wide.s32 	%rd492, %r112, 2;
	add.s64 	%rd493, %rd491, %rd492;
	ld.u16 	%rs336, [%rd493];
	ld.u16 	%rs337, [%rd493+2];
	mov.b32 	%r909, {%rs336, %rs337};
	ld.local.u32 	%r910, [%rd25+4];
	// begin inline asm
	{fma.rn.f16x2 %r907,%r871,%r909,%r910;
}
	// end inline asm
	st.local.u32 	[%rd25+4], %r907;
	@%p91 bra 	$L__BB0_119;
	add.s32 	%r917, %r1832, 2;
	cvta.shared.u64 	%rd495, %rd489;
	mapa.u64	%rd496, %rd495, %r917;
	add.s64 	%rd498, %rd496, %rd492;
	ld.u16 	%rs338, [%rd498];
	ld.u16 	%rs339, [%rd498+2];
	mov.b32 	%r915, {%rs338, %rs339};
	ld.local.u32 	%r916, [%rd25+8];
	// begin inline asm
	{fma.rn.f16x2 %r913,%r871,%r915,%r916;
}
	// end inline asm
	st.local.u32 	[%rd25+8], %r913;
$L__BB0_119:
	add.s32 	%r113, %r2, -1;
	setp.lt.u32 	%p92, %r113, 3;
	mov.b32 	%r1834, 0;
	@%p92 bra 	$L__BB0_122;
	mov.b32 	%r1833, 0;
$L__BB0_121:
	.pragma "nounroll";
	mov.u32 	%r937, smem;
	cvt.u64.u32 	%rd499, %r937;
	cvta.shared.u64 	%rd500, %rd499;
	mapa.u64	%rd501, %rd500, %r1833;
	cvt.s64.s32 	%rd502, %r106;
	shl.b32 	%r938, %r865, 1;
	cvt.s64.s32 	%rd503, %r938;
	add.s64 	%rd504, %rd503, %rd502;
	shl.b64 	%rd505, %rd504, 1;
	add.s64 	%rd506, %rd501, %rd505;
	ld.u16 	%rs340, [%rd506+4];
	ld.u16 	%rs341, [%rd506+6];
	mov.b32 	%r923, {%rs340, %rs341};
	shl.b32 	%r939, %r1833, 1;
	mul.wide.s32 	%rd507, %r939, 2;
	add.s64 	%rd508, %rd1, %rd507;
	ld.local.v4.u32 	{%r924, %r928, %r932, %r936}, [%rd508];
	// begin inline asm
	{fma.rn.f16x2 %r921,%r871,%r923,%r924;
}
	// end inline asm
	add.s32 	%r940, %r1833, 1;
	mapa.u64	%rd509, %rd500, %r940;
	add.s64 	%rd510, %rd509, %rd505;
	ld.u16 	%rs342, [%rd510+4];
	ld.u16 	%rs343, [%rd510+6];
	mov.b32 	%r927, {%rs342, %rs343};
	// begin inline asm
	{fma.rn.f16x2 %r925,%r871,%r927,%r928;
}
	// end inline asm
	add.s32 	%r941, %r1833, 2;
	mapa.u64	%rd511, %rd500, %r941;
	add.s64 	%rd512, %rd511, %rd505;
	ld.u16 	%rs344, [%rd512+4];
	ld.u16 	%rs345, [%rd512+6];
	mov.b32 	%r931, {%rs344, %rs345};
	// begin inline asm
	{fma.rn.f16x2 %r929,%r871,%r931,%r932;
}
	// end inline asm
	add.s32 	%r942, %r1833, 3;
	mapa.u64	%rd513, %rd500, %r942;
	add.s64 	%rd514, %rd513, %rd505;
	ld.u16 	%rs346, [%rd514+4];
	ld.u16 	%rs347, [%rd514+6];
	mov.b32 	%r935, {%rs346, %rs347};
	// begin inline asm
	{fma.rn.f16x2 %r933,%r871,%r935,%r936;
}
	// end inline asm
	st.local.v4.u32 	[%rd508], {%r921, %r925, %r929, %r933};
	add.s32 	%r1833, %r1833, 4;
	and.b32  	%r1834, %r2, 2147483644;
	setp.ne.s32 	%p93, %r1833, %r1834;
	@%p93 bra 	$L__BB0_121;
$L__BB0_122:
	setp.eq.s32 	%p94, %r104, 0;
	@%p94 bra 	$L__BB0_126;
	setp.eq.s32 	%p95, %r104, 1;
	mov.u32 	%r947, smem;
	cvt.u64.u32 	%rd515, %r947;
	cvta.shared.u64 	%rd516, %rd515;
	mapa.u64	%rd517, %rd516, %r1834;
	cvt.s64.s32 	%rd518, %r106;
	shl.b32 	%r948, %r865, 1;
	cvt.s64.s32 	%rd519, %r948;
	add.s64 	%rd26, %rd519, %rd518;
	shl.b64 	%rd520, %rd26, 1;
	add.s64 	%rd521, %rd517, %rd520;
	ld.u16 	%rs348, [%rd521+4];
	ld.u16 	%rs349, [%rd521+6];
	mov.b32 	%r945, {%rs348, %rs349};
	shl.b32 	%r949, %r1834, 1;
	mul.wide.s32 	%rd522, %r949, 2;
	add.s64 	%rd27, %rd1, %rd522;
	ld.local.u32 	%r946, [%rd27];
	// begin inline asm
	{fma.rn.f16x2 %r943,%r871,%r945,%r946;
}
	// end inline asm
	st.local.u32 	[%rd27], %r943;
	@%p95 bra 	$L__BB0_126;
	setp.eq.s32 	%p96, %r104, 2;
	add.s32 	%r954, %r1834, 1;
	mov.u32 	%r955, smem;
	cvt.u64.u32 	%rd523, %r955;
	cvta.shared.u64 	%rd524, %rd523;
	mapa.u64	%rd525, %rd524, %r954;
	add.s64 	%rd527, %rd525, %rd520;
	ld.u16 	%rs350, [%rd527+4];
	ld.u16 	%rs351, [%rd527+6];
	mov.b32 	%r952, {%rs350, %rs351};
	ld.local.u32 	%r953, [%rd27+4];
	// begin inline asm
	{fma.rn.f16x2 %r950,%r871,%r952,%r953;
}
	// end inline asm
	st.local.u32 	[%rd27+4], %r950;
	@%p96 bra 	$L__BB0_126;
	add.s32 	%r960, %r1834, 2;
	cvt.u64.u32 	%rd528, %r955;
	cvta.shared.u64 	%rd529, %rd528;
	mapa.u64	%rd530, %rd529, %r960;
	add.s64 	%rd532, %rd530, %rd520;
	ld.u16 	%rs352, [%rd532+4];
	ld.u16 	%rs353, [%rd532+6];
	mov.b32 	%r958, {%rs352, %rs353};
	ld.local.u32 	%r959, [%rd27+8];
	// begin inline asm
	{fma.rn.f16x2 %r956,%r871,%r958,%r959;
}
	// end inline asm
	st.local.u32 	[%rd27+8], %r956;
$L__BB0_126:
	setp.lt.u32 	%p97, %r113, 3;
	mov.b32 	%r1836, 0;
	@%p97 bra 	$L__BB0_129;
	mov.b32 	%r1835, 0;
$L__BB0_128:
	.pragma "nounroll";
	shl.b32 	%r980, %r865, 1;
	add.s32 	%r981, %r980, %r106;
	add.s32 	%r982, %r981, %r27;
	mov.u32 	%r983, smem;
	cvt.u64.u32 	%rd533, %r983;
	cvta.shared.u64 	%rd534, %rd533;
	mapa.u64	%rd535, %rd534, %r1835;
	mul.wide.s32 	%rd536, %r982, 2;
	add.s64 	%rd537, %rd535, %rd536;
	ld.u16 	%rs354, [%rd537];
	ld.u16 	%rs355, [%rd537+2];
	mov.b32 	%r966, {%rs354, %rs355};
	shl.b32 	%r984, %r1835, 1;
	mul.wide.s32 	%rd538, %r984, 2;
	add.s64 	%rd539, %rd1, %rd538;
	ld.local.v4.u32 	{%r967, %r971, %r975, %r979}, [%rd539];
	// begin inline asm
	{fma.rn.f16x2 %r964,%r871,%r966,%r967;
}
	// end inline asm
	add.s32 	%r985, %r1835, 1;
	mapa.u64	%rd540, %rd534, %r985;
	add.s64 	%rd541, %rd540, %rd536;
	ld.u16 	%rs356, [%rd541];
	ld.u16 	%rs357, [%rd541+2];
	mov.b32 	%r970, {%rs356, %rs357};
	// begin inline asm
	{fma.rn.f16x2 %r968,%r871,%r970,%r971;
}
	// end inline asm
	add.s32 	%r986, %r1835, 2;
	mapa.u64	%rd542, %rd534, %r986;
	add.s64 	%rd543, %rd542, %rd536;
	ld.u16 	%rs358, [%rd543];
	ld.u16 	%rs359, [%rd543+2];
	mov.b32 	%r974, {%rs358, %rs359};
	// begin inline asm
	{fma.rn.f16x2 %r972,%r871,%r974,%r975;
}
	// end inline asm
	add.s32 	%r987, %r1835, 3;
	mapa.u64	%rd544, %rd534, %r987;
	add.s64 	%rd545, %rd544, %rd536;
	ld.u16 	%rs360, [%rd545];
	ld.u16 	%rs361, [%rd545+2];
	mov.b32 	%r978, {%rs360, %rs361};
	// begin inline asm
	{fma.rn.f16x2 %r976,%r871,%r978,%r979;
}
	// end inline asm
	st.local.v4.u32 	[%rd539], {%r964, %r968, %r972, %r976};
	add.s32 	%r1835, %r1835, 4;
	and.b32  	%r1836, %r2, 2147483644;
	setp.ne.s32 	%p98, %r1835, %r1836;
	@%p98 bra 	$L__BB0_128;
$L__BB0_129:
	setp.eq.s32 	%p99, %r104, 0;
	@%p99 bra 	$L__BB0_133;
	shl.b32 	%r992, %r865, 1;
	add.s32 	%r993, %r992, %r106;
	add.s32 	%r122, %r993, %r27;
	setp.eq.s32 	%p100, %r104, 1;
	mov.u32 	%r994, smem;
	cvt.u64.u32 	%rd546, %r994;
	cvta.shared.u64 	%rd547, %rd546;
	mapa.u64	%rd548, %rd547, %r1836;
	mul.wide.s32 	%rd549, %r122, 2;
	add.s64 	%rd550, %rd548, %rd549;
	ld.u16 	%rs362, [%rd550];
	ld.u16 	%rs363, [%rd550+2];
	mov.b32 	%r990, {%rs362, %rs363};
	shl.b32 	%r995, %r1836, 1;
	mul.wide.s32 	%rd551, %r995, 2;
	add.s64 	%rd28, %rd1, %rd551;
	ld.local.u32 	%r991, [%rd28];
	// begin inline asm
	{fma.rn.f16x2 %r988,%r871,%r990,%r991;
}
	// end inline asm
	st.local.u32 	[%rd28], %r988;
	@%p100 bra 	$L__BB0_133;
	setp.eq.s32 	%p101, %r104, 2;
	add.s32 	%r1000, %r1836, 1;
	cvt.u64.u32 	%rd552, %r994;
	cvta.shared.u64 	%rd553, %rd552;
	mapa.u64	%rd554, %rd553, %r1000;
	mul.wide.s32 	%rd555, %r122, 2;
	add.s64 	%rd556, %rd554, %rd555;
	ld.u16 	%rs364, [%rd556];
	ld.u16 	%rs365, [%rd556+2];
	mov.b32 	%r998, {%rs364, %rs365};
	ld.local.u32 	%r999, [%rd28+4];
	// begin inline asm
	{fma.rn.f16x2 %r996,%r871,%r998,%r999;
}
	// end inline asm
	st.local.u32 	[%rd28+4], %r996;
	@%p101 bra 	$L__BB0_133;
	add.s32 	%r1006, %r1836, 2;
	cvta.shared.u64 	%rd558, %rd552;
	mapa.u64	%rd559, %rd558, %r1006;
	add.s64 	%rd561, %rd559, %rd555;
	ld.u16 	%rs366, [%rd561];
	ld.u16 	%rs367, [%rd561+2];
	mov.b32 	%r1004, {%rs366, %rs367};
	ld.local.u32 	%r1005, [%rd28+8];
	// begin inline asm
	{fma.rn.f16x2 %r1002,%r871,%r1004,%r1005;
}
	// end inline asm
	st.local.u32 	[%rd28+8], %r1002;
$L__BB0_133:
	add.s32 	%r1009, %r2, -1;
	setp.lt.u32 	%p102, %r1009, 3;
	add.s32 	%r1010, %r106, %r27;
	cvt.s64.s32 	%rd562, %r1010;
	shl.b32 	%r1011, %r865, 1;
	cvt.s64.s32 	%rd563, %r1011;
	add.s64 	%rd29, %rd563, %rd562;
	mov.b32 	%r1838, 0;
	@%p102 bra 	$L__BB0_136;
	mov.b32 	%r1837, 0;
$L__BB0_135:
	.pragma "nounroll";
	mov.u32 	%r1029, smem;
	cvt.u64.u32 	%rd564, %r1029;
	cvta.shared.u64 	%rd565, %rd564;
	mapa.u64	%rd566, %rd565, %r1837;
	shl.b64 	%rd567, %rd29, 1;
	add.s64 	%rd568, %rd566, %rd567;
	ld.u16 	%rs368, [%rd568+4];
	ld.u16 	%rs369, [%rd568+6];
	mov.b32 	%r1015, {%rs368, %rs369};
	shl.b32 	%r1030, %r1837, 1;
	mul.wide.s32 	%rd569, %r1030, 2;
	add.s64 	%rd570, %rd1, %rd569;
	ld.local.v4.u32 	{%r1016, %r1020, %r1024, %r1028}, [%rd570];
	// begin inline asm
	{fma.rn.f16x2 %r1013,%r871,%r1015,%r1016;
}
	// end inline asm
	add.s32 	%r1031, %r1837, 1;
	mapa.u64	%rd571, %rd565, %r1031;
	add.s64 	%rd572, %rd571, %rd567;
	ld.u16 	%rs370, [%rd572+4];
	ld.u16 	%rs371, [%rd572+6];
	mov.b32 	%r1019, {%rs370, %rs371};
	// begin inline asm
	{fma.rn.f16x2 %r1017,%r871,%r1019,%r1020;
}
	// end inline asm
	add.s32 	%r1032, %r1837, 2;
	mapa.u64	%rd573, %rd565, %r1032;
	add.s64 	%rd574, %rd573, %rd567;
	ld.u16 	%rs372, [%rd574+4];
	ld.u16 	%rs373, [%rd574+6];
	mov.b32 	%r1023, {%rs372, %rs373};
	// begin inline asm
	{fma.rn.f16x2 %r1021,%r871,%r1023,%r1024;
}
	// end inline asm
	add.s32 	%r1033, %r1837, 3;
	mapa.u64	%rd575, %rd565, %r1033;
	add.s64 	%rd576, %rd575, %rd567;
	ld.u16 	%rs374, [%rd576+4];
	ld.u16 	%rs375, [%rd576+6];
	mov.b32 	%r1027, {%rs374, %rs375};
	// begin inline asm
	{fma.rn.f16x2 %r1025,%r871,%r1027,%r1028;
}
	// end inline asm
	st.local.v4.u32 	[%rd570], {%r1013, %r1017, %r1021, %r1025};
	add.s32 	%r1837, %r1837, 4;
	and.b32  	%r1838, %r2, 2147483644;
	setp.ne.s32 	%p103, %r1837, %r1838;
	@%p103 bra 	$L__BB0_135;
$L__BB0_136:
	setp.eq.s32 	%p104, %r104, 0;
	@%p104 bra 	$L__BB0_140;
	setp.eq.s32 	%p105, %r104, 1;
	mov.u32 	%r1038, smem;
	cvt.u64.u32 	%rd577, %r1038;
	cvta.shared.u64 	%rd578, %rd577;
	mapa.u64	%rd579, %rd578, %r1838;
	shl.b64 	%rd580, %rd29, 1;
	add.s64 	%rd581, %rd579, %rd580;
	ld.u16 	%rs376, [%rd581+4];
	ld.u16 	%rs377, [%rd581+6];
	mov.b32 	%r1036, {%rs376, %rs377};
	shl.b32 	%r1039, %r1838, 1;
	mul.wide.s32 	%rd582, %r1039, 2;
	add.s64 	%rd30, %rd1, %rd582;
	ld.local.u32 	%r1037, [%rd30];
	// begin inline asm
	{fma.rn.f16x2 %r1034,%r871,%r1036,%r1037;
}
	// end inline asm
	st.local.u32 	[%rd30], %r1034;
	@%p105 bra 	$L__BB0_140;
	setp.eq.s32 	%p106, %r104, 2;
	add.s32 	%r1044, %r1838, 1;
	cvt.u64.u32 	%rd583, %r1038;
	cvta.shared.u64 	%rd584, %rd583;
	mapa.u64	%rd585, %rd584, %r1044;
	add.s64 	%rd587, %rd585, %rd580;
	ld.u16 	%rs378, [%rd587+4];
	ld.u16 	%rs379, [%rd587+6];
	mov.b32 	%r1042, {%rs378, %rs379};
	ld.local.u32 	%r1043, [%rd30+4];
	// begin inline asm
	{fma.rn.f16x2 %r1040,%r871,%r1042,%r1043;
}
	// end inline asm
	st.local.u32 	[%rd30+4], %r1040;
	@%p106 bra 	$L__BB0_140;
	add.s32 	%r1050, %r1838, 2;
	mov.u32 	%r1051, smem;
	cvt.u64.u32 	%rd588, %r1051;
	cvta.shared.u64 	%rd589, %rd588;
	mapa.u64	%rd590, %rd589, %r1050;
	add.s64 	%rd592, %rd590, %rd580;
	ld.u16 	%rs380, [%rd592+4];
	ld.u16 	%rs381, [%rd592+6];
	mov.b32 	%r1048, {%rs380, %rs381};
	ld.local.u32 	%r1049, [%rd30+8];
	// begin inline asm
	{fma.rn.f16x2 %r1046,%r871,%r1048,%r1049;
}
	// end inline asm
	st.local.u32 	[%rd30+8], %r1046;
$L__BB0_140:
	mov.b32 	%r127, %f22;
	mov.b32 	%r1053, %f16;
	// begin inline asm
	{fma.rn.f16x2 %r1052,%r1053,%r24,%r15;
}
	// end inline asm
	// begin inline asm
	{.reg .f16 low,high;
 mov.b32 {low,high}, %r1052;
 mov.b16 %rs382, high;}
	// end inline asm
	// begin inline asm
	{.reg .f16 low,high;
 mov.b32 {low,high}, %r1052;
 mov.b16 %rs383, low;}
	// end inline asm
	// begin inline asm
	{ .reg .pred __$temp3;
  setp.gt.f16  __$temp3, %rs382, %rs25;
  selp.u16 %rs384, 1, 0, __$temp3;}
	// end inline asm
	setp.eq.s16 	%p107, %rs384, 0;
	@%p107 bra 	$L__BB0_173;
	// begin inline asm
	{ .reg .pred __$temp3;
  setp.gt.f16  __$temp3, %rs383, %rs25;
  selp.u16 %rs387, 1, 0, __$temp3;}
	// end inline asm
	setp.eq.s16 	%p108, %rs387, 0;
	@%p108 bra 	$L__BB0_173;
	// begin inline asm
	cvt.rn.f16.s32 %rs390, %r25;
	// end inline asm
	// begin inline asm
	{ .reg .pred __$temp3;
  setp.lt.f16  __$temp3, %rs382, %rs390;
  selp.u16 %rs391, 1, 0, __$temp3;}
	// end inline asm
	setp.eq.s16 	%p109, %rs391, 0;
	@%p109 bra 	$L__BB0_173;
	// begin inline asm
	cvt.rn.f16.s32 %rs394, %r26;
	// end inline asm
	// begin inline asm
	{ .reg .pred __$temp3;
  setp.lt.f16  __$temp3, %rs383, %rs394;
  selp.u16 %rs395, 1, 0, __$temp3;}
	// end inline asm
	setp.eq.s16 	%p110, %rs395, 0;
	@%p110 bra 	$L__BB0_173;
	setp.lt.s32 	%p111, %r2, 1;
	// begin inline asm
	cvt.rmi.s32.f16 %r1060, %rs382;
	// end inline asm
	// begin inline asm
	cvt.rmi.s32.f16 %r1061, %rs383;
	// end inline asm
	// begin inline asm
	cvt.rm.f16.s32 %rs400, %r1060;
	// end inline asm
	// begin inline asm
	{sub.f16 %rs401,%rs382,%rs400;
}
	// end inline asm
	// begin inline asm
	cvt.rm.f16.s32 %rs404, %r1061;
	// end inline asm
	// begin inline asm
	{sub.f16 %rs405,%rs383,%rs404;
}
	// end inline asm
	// begin inline asm
	{sub.f16 %rs408,%rs21,%rs401;
}
	// end inline asm
	// begin inline asm
	{sub.f16 %rs411,%rs21,%rs405;
}
	// end inline asm
	mul.lo.s32 	%r129, %r27, %r1060;
	shl.b32 	%r1070, %r1061, 1;
	mov.b32 	%r1065, {%rs408, %rs408};
	mov.b32 	%r1066, {%rs411, %rs405};
	// begin inline asm
	{mul.f16x2 %r1064,%r1065,%r1066;
}
	// end inline asm
	add.s32 	%r130, %r1070, %r129;
	{ .reg .b16 tmp; mov.b32 {%rs414, tmp}, %r127; }
	mov.b32 	%r1069, {%rs414, %rs414};
	prmt.b32 	%r1068, %r1064, %r1064, 0x5410U;
	// begin inline asm
	{mul.f16x2 %r1067,%r1068,%r1069;
}
	// end inline asm
	@%p111 bra 	$L__BB0_173;
	add.s32 	%r1072, %r2, -1;
	setp.lt.u32 	%p112, %r1072, 3;
	mov.b32 	%r1840, 0;
	@%p112 bra 	$L__BB0_148;
	mov.b32 	%r1839, 0;
$L__BB0_147:
	.pragma "nounroll";
	mov.u32 	%r1090, smem;
	cvt.u64.u32 	%rd593, %r1090;
	cvta.shared.u64 	%rd594, %rd593;
	mapa.u64	%rd595, %rd594, %r1839;
	mul.wide.s32 	%rd596, %r130, 2;
	add.s64 	%rd597, %rd595, %rd596;
	ld.u16 	%rs415, [%rd597];
	ld.u16 	%rs416, [%rd597+2];
	mov.b32 	%r1076, {%rs415, %rs416};
	shl.b32 	%r1091, %r1839, 1;
	mul.wide.s32 	%rd598, %r1091, 2;
	add.s64 	%rd599, %rd1, %rd598;
	ld.local.v4.u32 	{%r1077, %r1081, %r1085, %r1089}, [%rd599];
	// begin inline asm
	{fma.rn.f16x2 %r1074,%r1067,%r1076,%r1077;
}
	// end inline asm
	add.s32 	%r1092, %r1839, 1;
	mapa.u64	%rd600, %rd594, %r1092;
	add.s64 	%rd601, %rd600, %rd596;
	ld.u16 	%rs417, [%rd601];
	ld.u16 	%rs418, [%rd601+2];
	mov.b32 	%r1080, {%rs417, %rs418};
	// begin inline asm
	{fma.rn.f16x2 %r1078,%r1067,%r1080,%r1081;
}
	// end inline asm
	add.s32 	%r1093, %r1839, 2;
	mapa.u64	%rd602, %rd594, %r1093;
	add.s64 	%rd603, %rd602, %rd596;
	ld.u16 	%rs419, [%rd603];
	ld.u16 	%rs420, [%rd603+2];
	mov.b32 	%r1084, {%rs419, %rs420};
	// begin inline asm
	{fma.rn.f16x2 %r1082,%r1067,%r1084,%r1085;
}
	// end inline asm
	add.s32 	%r1094, %r1839, 3;
	mapa.u64	%rd604, %rd594, %r1094;
	add.s64 	%rd605, %rd604, %rd596;
	ld.u16 	%rs421, [%rd605];
	ld.u16 	%rs422, [%rd605+2];
	mov.b32 	%r1088, {%rs421, %rs422};
	// begin inline asm
	{fma.rn.f16x2 %r1086,%r1067,%r1088,%r1089;
}
	// end inline asm
	st.local.v4.u32 	[%rd599], {%r1074, %r1078, %r1082, %r1086};
	add.s32 	%r1839, %r1839, 4;
	and.b32  	%r1840, %r2, 2147483644;
	setp.ne.s32 	%p113, %r1839, %r1840;
	@%p113 bra 	$L__BB0_147;
$L__BB0_148:
	setp.eq.s32 	%p114, %r104, 0;
	@%p114 bra 	$L__BB0_152;
	setp.eq.s32 	%p115, %r104, 1;
	mov.u32 	%r1099, smem;
	cvt.u64.u32 	%rd606, %r1099;
	cvta.shared.u64 	%rd607, %rd606;
	mapa.u64	%rd608, %rd607, %r1840;
	mul.wide.s32 	%rd609, %r130, 2;
	add.s64 	%rd610, %rd608, %rd609;
	ld.u16 	%rs423, [%rd610];
	ld.u16 	%rs424, [%rd610+2];
	mov.b32 	%r1097, {%rs423, %rs424};
	shl.b32 	%r1100, %r1840, 1;
	mul.wide.s32 	%rd611, %r1100, 2;
	add.s64 	%rd31, %rd1, %rd611;
	ld.local.u32 	%r1098, [%rd31];
	// begin inline asm
	{fma.rn.f16x2 %r1095,%r1067,%r1097,%r1098;
}
	// end inline asm
	st.local.u32 	[%rd31], %r1095;
	@%p115 bra 	$L__BB0_152;
	setp.eq.s32 	%p116, %r104, 2;
	add.s32 	%r1105, %r1840, 1;
	cvt.u64.u32 	%rd612, %r1099;
	cvta.shared.u64 	%rd613, %rd612;
	mapa.u64	%rd614, %rd613, %r1105;
	add.s64 	%rd616, %rd614, %rd609;
	ld.u16 	%rs425, [%rd616];
	ld.u16 	%rs426, [%rd616+2];
	mov.b32 	%r1103, {%rs425, %rs426};
	ld.local.u32 	%r1104, [%rd31+4];
	// begin inline asm
	{fma.rn.f16x2 %r1101,%r1067,%r1103,%r1104;
}
	// end inline asm
	st.local.u32 	[%rd31+4], %r1101;
	@%p116 bra 	$L__BB0_152;
	add.s32 	%r1111, %r1840, 2;
	mov.u32 	%r1112, smem;
	cvt.u64.u32 	%rd617, %r1112;
	cvta.shared.u64 	%rd618, %rd617;
	mapa.u64	%rd619, %rd618, %r1111;
	add.s64 	%rd621, %rd619, %rd609;
	ld.u16 	%rs427, [%rd621];
	ld.u16 	%rs428, [%rd621+2];
	mov.b32 	%r1109, {%rs427, %rs428};
	ld.local.u32 	%r1110, [%rd31+8];
	// begin inline asm
	{fma.rn.f16x2 %r1107,%r1067,%r1109,%r1110;
}
	// end inline asm
	st.local.u32 	[%rd31+8], %r1107;
$L__BB0_152:
	and.b32  	%r136, %r2, 2147483644;
	add.s32 	%r137, %r2, -1;
	setp.lt.u32 	%p117, %r137, 3;
	mov.b32 	%r1842, 0;
	@%p117 bra 	$L__BB0_155;
	mov.b32 	%r1841, 0;
$L__BB0_154:
	.pragma "nounroll";
	mov.u32 	%r1131, smem;
	cvt.u64.u32 	%rd622, %r1131;
	cvta.shared.u64 	%rd623, %rd622;
	mapa.u64	%rd624, %rd623, %r1841;
	cvt.s64.s32 	%rd625, %r129;
	shl.b32 	%r1132, %r1061, 1;
	cvt.s64.s32 	%rd626, %r1132;
	add.s64 	%rd627, %rd626, %rd625;
	shl.b64 	%rd628, %rd627, 1;
	add.s64 	%rd629, %rd624, %rd628;
	ld.u16 	%rs429, [%rd629+4];
	ld.u16 	%rs430, [%rd629+6];
	mov.b32 	%r1117, {%rs429, %rs430};
	shl.b32 	%r1133, %r1841, 1;
	mul.wide.s32 	%rd630, %r1133, 2;
	add.s64 	%rd631, %rd1, %rd630;
	ld.local.v4.u32 	{%r1118, %r1122, %r1126, %r1130}, [%rd631];
	// begin inline asm
	{fma.rn.f16x2 %r1115,%r1067,%r1117,%r1118;
}
	// end inline asm
	add.s32 	%r1134, %r1841, 1;
	mapa.u64	%rd632, %rd623, %r1134;
	add.s64 	%rd633, %rd632, %rd628;
	ld.u16 	%rs431, [%rd633+4];
	ld.u16 	%rs432, [%rd633+6];
	mov.b32 	%r1121, {%rs431, %rs432};
	// begin inline asm
	{fma.rn.f16x2 %r1119,%r1067,%r1121,%r1122;
}
	// end inline asm
	add.s32 	%r1135, %r1841, 2;
	mapa.u64	%rd634, %rd623, %r1135;
	add.s64 	%rd635, %rd634, %rd628;
	ld.u16 	%rs433, [%rd635+4];
	ld.u16 	%rs434, [%rd635+6];
	mov.b32 	%r1125, {%rs433, %rs434};
	// begin inline asm
	{fma.rn.f16x2 %r1123,%r1067,%r1125,%r1126;
}
	// end inline asm
	add.s32 	%r1136, %r1841, 3;
	mapa.u64	%rd636, %rd623, %r1136;
	add.s64 	%rd637, %rd636, %rd628;
	ld.u16 	%rs435, [%rd637+4];
	ld.u16 	%rs436, [%rd637+6];
	mov.b32 	%r1129, {%rs435, %rs436};
	// begin inline asm
	{fma.rn.f16x2 %r1127,%r1067,%r1129,%r1130;
}
	// end inline asm
	st.local.v4.u32 	[%rd631], {%r1115, %r1119, %r1123, %r1127};
	add.s32 	%r1841, %r1841, 4;
	setp.ne.s32 	%p118, %r1841, %r136;
	mov.u32 	%r1842, %r136;
	@%p118 bra 	$L__BB0_154;
$L__BB0_155:
	setp.eq.s32 	%p119, %r104, 0;
	@%p119 bra 	$L__BB0_159;
	setp.eq.s32 	%p120, %r104, 1;
	mov.u32 	%r1141, smem;
	cvt.u64.u32 	%rd638, %r1141;
	cvta.shared.u64 	%rd639, %rd638;
	mapa.u64	%rd640, %rd639, %r1842;
	cvt.s64.s32 	%rd641, %r129;
	shl.b32 	%r1142, %r1061, 1;
	cvt.s64.s32 	%rd642, %r1142;
	add.s64 	%rd32, %rd642, %rd641;
	shl.b64 	%rd643, %rd32, 1;
	add.s64 	%rd644, %rd640, %rd643;
	ld.u16 	%rs437, [%rd644+4];
	ld.u16 	%rs438, [%rd644+6];
	mov.b32 	%r1139, {%rs437, %rs438};
	shl.b32 	%r1143, %r1842, 1;
	mul.wide.s32 	%rd645, %r1143, 2;
	add.s64 	%rd33, %rd1, %rd645;
	ld.local.u32 	%r1140, [%rd33];
	// begin inline asm
	{fma.rn.f16x2 %r1137,%r1067,%r1139,%r1140;
}
	// end inline asm
	st.local.u32 	[%rd33], %r1137;
	@%p120 bra 	$L__BB0_159;
	setp.eq.s32 	%p121, %r104, 2;
	add.s32 	%r1148, %r1842, 1;
	mov.u32 	%r1149, smem;
	cvt.u64.u32 	%rd646, %r1149;
	cvta.shared.u64 	%rd647, %rd646;
	mapa.u64	%rd648, %rd647, %r1148;
	add.s64 	%rd650, %rd648, %rd643;
	ld.u16 	%rs439, [%rd650+4];
	ld.u16 	%rs440, [%rd650+6];
	mov.b32 	%r1146, {%rs439, %rs440};
	ld.local.u32 	%r1147, [%rd33+4];
	// begin inline asm
	{fma.rn.f16x2 %r1144,%r1067,%r1146,%r1147;
}
	// end inline asm
	st.local.u32 	[%rd33+4], %r1144;
	@%p121 bra 	$L__BB0_159;
	add.s32 	%r1154, %r1842, 2;
	cvt.u64.u32 	%rd651, %r1149;
	cvta.shared.u64 	%rd652, %rd651;
	mapa.u64	%rd653, %rd652, %r1154;
	add.s64 	%rd655, %rd653, %rd643;
	ld.u16 	%rs441, [%rd655+4];
	ld.u16 	%rs442, [%rd655+6];
	mov.b32 	%r1152, {%rs441, %rs442};
	ld.local.u32 	%r1153, [%rd33+8];
	// begin inline asm
	{fma.rn.f16x2 %r1150,%r1067,%r1152,%r1153;
}
	// end inline asm
	st.local.u32 	[%rd33+8], %r1150;
$L__BB0_159:
	setp.lt.u32 	%p122, %r137, 3;
	mov.b32 	%r1844, 0;
	@%p122 bra 	$L__BB0_162;
	mov.b32 	%r1843, 0;
$L__BB0_161:
	.pragma "nounroll";
	shl.b32 	%r1174, %r1061, 1;
	add.s32 	%r1175, %r1174, %r129;
	add.s32 	%r1176, %r1175, %r27;
	mov.u32 	%r1177, smem;
	cvt.u64.u32 	%rd656, %r1177;
	cvta.shared.u64 	%rd657, %rd656;
	mapa.u64	%rd658, %rd657, %r1843;
	mul.wide.s32 	%rd659, %r1176, 2;
	add.s64 	%rd660, %rd658, %rd659;
	ld.u16 	%rs443, [%rd660];
	ld.u16 	%rs444, [%rd660+2];
	mov.b32 	%r1160, {%rs443, %rs444};
	shl.b32 	%r1178, %r1843, 1;
	mul.wide.s32 	%rd661, %r1178, 2;
	add.s64 	%rd662, %rd1, %rd661;
	ld.local.v4.u32 	{%r1161, %r1165, %r1169, %r1173}, [%rd662];
	// begin inline asm
	{fma.rn.f16x2 %r1158,%r1067,%r1160,%r1161;
}
	// end inline asm
	add.s32 	%r1179, %r1843, 1;
	mapa.u64	%rd663, %rd657, %r1179;
	add.s64 	%rd664, %rd663, %rd659;
	ld.u16 	%rs445, [%rd664];
	ld.u16 	%rs446, [%rd664+2];
	mov.b32 	%r1164, {%rs445, %rs446};
	// begin inline asm
	{fma.rn.f16x2 %r1162,%r1067,%r1164,%r1165;
}
	// end inline asm
	add.s32 	%r1180, %r1843, 2;
	mapa.u64	%rd665, %rd657, %r1180;
	add.s64 	%rd666, %rd665, %rd659;
	ld.u16 	%rs447, [%rd666];
	ld.u16 	%rs448, [%rd666+2];
	mov.b32 	%r1168, {%rs447, %rs448};
	// begin inline asm
	{fma.rn.f16x2 %r1166,%r1067,%r1168,%r1169;
}
	// end inline asm
	add.s32 	%r1181, %r1843, 3;
	mapa.u64	%rd667, %rd657, %r1181;
	add.s64 	%rd668, %rd667, %rd659;
	ld.u16 	%rs449, [%rd668];
	ld.u16 	%rs450, [%rd668+2];
	mov.b32 	%r1172, {%rs449, %rs450};
	// begin inline asm
	{fma.rn.f16x2 %r1170,%r1067,%r1172,%r1173;
}
	// end inline asm
	st.local.v4.u32 	[%rd662], {%r1158, %r1162, %r1166, %r1170};
	add.s32 	%r1843, %r1843, 4;
	setp.ne.s32 	%p123, %r1843, %r136;
	mov.u32 	%r1844, %r136;
	@%p123 bra 	$L__BB0_161;
$L__BB0_162:
	setp.eq.s32 	%p124, %r104, 0;
	@%p124 bra 	$L__BB0_166;
	shl.b32 	%r1186, %r1061, 1;
	add.s32 	%r1187, %r1186, %r129;
	add.s32 	%r144, %r1187, %r27;
	setp.eq.s32 	%p125, %r104, 1;
	mov.u32 	%r1188, smem;
	cvt.u64.u32 	%rd669, %r1188;
	cvta.shared.u64 	%rd670, %rd669;
	mapa.u64	%rd671, %rd670, %r1844;
	mul.wide.s32 	%rd672, %r144, 2;
	add.s64 	%rd673, %rd671, %rd672;
	ld.u16 	%rs451, [%rd673];
	ld.u16 	%rs452, [%rd673+2];
	mov.b32 	%r1184, {%rs451, %rs452};
	shl.b32 	%r1189, %r1844, 1;
	mul.wide.s32 	%rd674, %r1189, 2;
	add.s64 	%rd34, %rd1, %rd674;
	ld.local.u32 	%r1185, [%rd34];
	// begin inline asm
	{fma.rn.f16x2 %r1182,%r1067,%r1184,%r1185;
}
	// end inline asm
	st.local.u32 	[%rd34], %r1182;
	@%p125 bra 	$L__BB0_166;
	setp.eq.s32 	%p126, %r104, 2;
	add.s32 	%r1194, %r1844, 1;
	cvt.u64.u32 	%rd675, %r1188;
	cvta.shared.u64 	%rd676, %rd675;
	mapa.u64	%rd677, %rd676, %r1194;
	mul.wide.s32 	%rd678, %r144, 2;
	add.s64 	%rd679, %rd677, %rd678;
	ld.u16 	%rs453, [%rd679];
	ld.u16 	%rs454, [%rd679+2];
	mov.b32 	%r1192, {%rs453, %rs454};
	ld.local.u32 	%r1193, [%rd34+4];
	// begin inline asm
	{fma.rn.f16x2 %r1190,%r1067,%r1192,%r1193;
}
	// end inline asm
	st.local.u32 	[%rd34+4], %r1190;
	@%p126 bra 	$L__BB0_166;
	add.s32 	%r1200, %r1844, 2;
	cvta.shared.u64 	%rd681, %rd675;
	mapa.u64	%rd682, %rd681, %r1200;
	add.s64 	%rd684, %rd682, %rd678;
	ld.u16 	%rs455, [%rd684];
	ld.u16 	%rs456, [%rd684+2];
	mov.b32 	%r1198, {%rs455, %rs456};
	ld.local.u32 	%r1199, [%rd34+8];
	// begin inline asm
	{fma.rn.f16x2 %r1196,%r1067,%r1198,%r1199;
}
	// end inline asm
	st.local.u32 	[%rd34+8], %r1196;
$L__BB0_166:
	add.s32 	%r1203, %r2, -1;
	setp.lt.u32 	%p127, %r1203, 3;
	add.s32 	%r1204, %r129, %r27;
	cvt.s64.s32 	%rd685, %r1204;
	shl.b32 	%r1205, %r1061, 1;
	cvt.s64.s32 	%rd686, %r1205;
	add.s64 	%rd35, %rd686, %rd685;
	mov.b32 	%r1846, 0;
	@%p127 bra 	$L__BB0_169;
	mov.b32 	%r1845, 0;
$L__BB0_168:
	.pragma "nounroll";
	mov.u32 	%r1223, smem;
	cvt.u64.u32 	%rd687, %r1223;
	cvta.shared.u64 	%rd688, %rd687;
	mapa.u64	%rd689, %rd688, %r1845;
	shl.b64 	%rd690, %rd35, 1;
	add.s64 	%rd691, %rd689, %rd690;
	ld.u16 	%rs457, [%rd691+4];
	ld.u16 	%rs458, [%rd691+6];
	mov.b32 	%r1209, {%rs457, %rs458};
	shl.b32 	%r1224, %r1845, 1;
	mul.wide.s32 	%rd692, %r1224, 2;
	add.s64 	%rd693, %rd1, %rd692;
	ld.local.v4.u32 	{%r1210, %r1214, %r1218, %r1222}, [%rd693];
	// begin inline asm
	{fma.rn.f16x2 %r1207,%r1067,%r1209,%r1210;
}
	// end inline asm
	add.s32 	%r1225, %r1845, 1;
	mapa.u64	%rd694, %rd688, %r1225;
	add.s64 	%rd695, %rd694, %rd690;
	ld.u16 	%rs459, [%rd695+4];
	ld.u16 	%rs460, [%rd695+6];
	mov.b32 	%r1213, {%rs459, %rs460};
	// begin inline asm
	{fma.rn.f16x2 %r1211,%r1067,%r1213,%r1214;
}
	// end inline asm
	add.s32 	%r1226, %r1845, 2;
	mapa.u64	%rd696, %rd688, %r1226;
	add.s64 	%rd697, %rd696, %rd690;
	ld.u16 	%rs461, [%rd697+4];
	ld.u16 	%rs462, [%rd697+6];
	mov.b32 	%r1217, {%rs461, %rs462};
	// begin inline asm
	{fma.rn.f16x2 %r1215,%r1067,%r1217,%r1218;
}
	// end inline asm
	add.s32 	%r1227, %r1845, 3;
	mapa.u64	%rd698, %rd688, %r1227;
	add.s64 	%rd699, %rd698, %rd690;
	ld.u16 	%rs463, [%rd699+4];
	ld.u16 	%rs464, [%rd699+6];
	mov.b32 	%r1221, {%rs463, %rs464};
	// begin inline asm
	{fma.rn.f16x2 %r1219,%r1067,%r1221,%r1222;
}
	// end inline asm
	st.local.v4.u32 	[%rd693], {%r1207, %r1211, %r1215, %r1219};
	add.s32 	%r1845, %r1845, 4;
	setp.ne.s32 	%p128, %r1845, %r136;
	mov.u32 	%r1846, %r136;
	@%p128 bra 	$L__BB0_168;
$L__BB0_169:
	setp.eq.s32 	%p129, %r104, 0;
	@%p129 bra 	$L__BB0_173;
	setp.eq.s32 	%p130, %r104, 1;
	mov.u32 	%r1232, smem;
	cvt.u64.u32 	%rd700, %r1232;
	cvta.shared.u64 	%rd701, %rd700;
	mapa.u64	%rd702, %rd701, %r1846;
	shl.b64 	%rd703, %rd35, 1;
	add.s64 	%rd704, %rd702, %rd703;
	ld.u16 	%rs465, [%rd704+4];
	ld.u16 	%rs466, [%rd704+6];
	mov.b32 	%r1230, {%rs465, %rs466};
	shl.b32 	%r1233, %r1846, 1;
	mul.wide.s32 	%rd705, %r1233, 2;
	add.s64 	%rd36, %rd1, %rd705;
	ld.local.u32 	%r1231, [%rd36];
	// begin inline asm
	{fma.rn.f16x2 %r1228,%r1067,%r1230,%r1231;
}
	// end inline asm
	st.local.u32 	[%rd36], %r1228;
	@%p130 bra 	$L__BB0_173;
	setp.eq.s32 	%p131, %r104, 2;
	add.s32 	%r1238, %r1846, 1;
	cvta.shared.u64 	%rd707, %rd700;
	mapa.u64	%rd708, %rd707, %r1238;
	add.s64 	%rd710, %rd708, %rd703;
	ld.u16 	%rs467, [%rd710+4];
	ld.u16 	%rs468, [%rd710+6];
	mov.b32 	%r1236, {%rs467, %rs468};
	ld.local.u32 	%r1237, [%rd36+4];
	// begin inline asm
	{fma.rn.f16x2 %r1234,%r1067,%r1236,%r1237;
}
	// end inline asm
	st.local.u32 	[%rd36+4], %r1234;
	@%p131 bra 	$L__BB0_173;
	add.s32 	%r1244, %r1846, 2;
	mov.u32 	%r1245, smem;
	cvt.u64.u32 	%rd711, %r1245;
	cvta.shared.u64 	%rd712, %rd711;
	mapa.u64	%rd713, %rd712, %r1244;
	add.s64 	%rd715, %rd713, %rd703;
	ld.u16 	%rs469, [%rd715+4];
	ld.u16 	%rs470, [%rd715+6];
	mov.b32 	%r1242, {%rs469, %rs470};
	ld.local.u32 	%r1243, [%rd36+8];
	// begin inline asm
	{fma.rn.f16x2 %r1240,%r1067,%r1242,%r1243;
}
	// end inline asm
	st.local.u32 	[%rd36+8], %r1240;
$L__BB0_173:
	mov.b32 	%r1247, %f17;
	// begin inline asm
	{fma.rn.f16x2 %r1246,%r1247,%r24,%r15;
}
	// end inline asm
	// begin inline asm
	{.reg .f16 low,high;
 mov.b32 {low,high}, %r1246;
 mov.b16 %rs471, high;}
	// end inline asm
	// begin inline asm
	{.reg .f16 low,high;
 mov.b32 {low,high}, %r1246;
 mov.b16 %rs472, low;}
	// end inline asm
	// begin inline asm
	{ .reg .pred __$temp3;
  setp.gt.f16  __$temp3, %rs471, %rs25;
  selp.u16 %rs473, 1, 0, __$temp3;}
	// end inline asm
	setp.eq.s16 	%p132, %rs473, 0;
	@%p132 bra 	$L__BB0_206;
	// begin inline asm
	{ .reg .pred __$temp3;
  setp.gt.f16  __$temp3, %rs472, %rs25;
  selp.u16 %rs476, 1, 0, __$temp3;}
	// end inline asm
	setp.eq.s16 	%p133, %rs476, 0;
	@%p133 bra 	$L__BB0_206;
	// begin inline asm
	cvt.rn.f16.s32 %rs479, %r25;
	// end inline asm
	// begin inline asm
	{ .reg .pred __$temp3;
  setp.lt.f16  __$temp3, %rs471, %rs479;
  selp.u16 %rs480, 1, 0, __$temp3;}
	// end inline asm
	setp.eq.s16 	%p134, %rs480, 0;
	@%p134 bra 	$L__BB0_206;
	// begin inline asm
	cvt.rn.f16.s32 %rs483, %r26;
	// end inline asm
	// begin inline asm
	{ .reg .pred __$temp3;
  setp.lt.f16  __$temp3, %rs472, %rs483;
  selp.u16 %rs484, 1, 0, __$temp3;}
	// end inline asm
	setp.eq.s16 	%p135, %rs484, 0;
	@%p135 bra 	$L__BB0_206;
	setp.lt.s32 	%p136, %r2, 1;
	// begin inline asm
	cvt.rmi.s32.f16 %r1254, %rs471;
	// end inline asm
	// begin inline asm
	cvt.rmi.s32.f16 %r1255, %rs472;
	// end inline asm
	// begin inline asm
	cvt.rm.f16.s32 %rs489, %r1254;
	// end inline asm
	// begin inline asm
	{sub.f16 %rs490,%rs471,%rs489;
}
	// end inline asm
	// begin inline asm
	cvt.rm.f16.s32 %rs493, %r1255;
	// end inline asm
	// begin inline asm
	{sub.f16 %rs494,%rs472,%rs493;
}
	// end inline asm
	// begin inline asm
	{sub.f16 %rs497,%rs21,%rs490;
}
	// end inline asm
	// begin inline asm
	{sub.f16 %rs500,%rs21,%rs494;
}
	// end inline asm
	mul.lo.s32 	%r149, %r27, %r1254;
	shl.b32 	%r150, %r1255, 1;
	mov.b32 	%r1259, {%rs497, %rs497};
	mov.b32 	%r1260, {%rs500, %rs494};
	// begin inline asm
	{mul.f16x2 %r1258,%r1259,%r1260;
}
	// end inline asm
	add.s32 	%r151, %r150, %r149;
	add.s32 	%r152, %r151, %r27;
	{ .reg .b16 tmp; mov.b32 {tmp, %rs503}, %r127; }
	mov.b32 	%r1263, {%rs503, %rs503};
	prmt.b32 	%r1262, %r1258, %r1258, 0x5410U;
	// begin inline asm
	{mul.f16x2 %r1261,%r1262,%r1263;
}
	// end inline asm
	@%p136 bra 	$L__BB0_206;
	add.s32 	%r1265, %r2, -1;
	setp.lt.u32 	%p137, %r1265, 3;
	mov.b32 	%r1848, 0;
	@%p137 bra 	$L__BB0_181;
	mov.b32 	%r1847, 0;
$L__BB0_180:
	.pragma "nounroll";
	mov.u32 	%r1283, smem;
	cvt.u64.u32 	%rd716, %r1283;
	cvta.shared.u64 	%rd717, %rd716;
	mapa.u64	%rd718, %rd717, %r1847;
	mul.wide.s32 	%rd719, %r151, 2;
	add.s64 	%rd720, %rd718, %rd719;
	ld.u16 	%rs504, [%rd720];
	ld.u16 	%rs505, [%rd720+2];
	mov.b32 	%r1269, {%rs504, %rs505};
	shl.b32 	%r1284, %r1847, 1;
	mul.wide.s32 	%rd721, %r1284, 2;
	add.s64 	%rd722, %rd1, %rd721;
	ld.local.v4.u32 	{%r1270, %r1274, %r1278, %r1282}, [%rd722];
	// begin inline asm
	{fma.rn.f16x2 %r1267,%r1261,%r1269,%r1270;
}
	// end inline asm
	add.s32 	%r1285, %r1847, 1;
	mapa.u64	%rd723, %rd717, %r1285;
	add.s64 	%rd724, %rd723, %rd719;
	ld.u16 	%rs506, [%rd724];
	ld.u16 	%rs507, [%rd724+2];
	mov.b32 	%r1273, {%rs506, %rs507};
	// begin inline asm
	{fma.rn.f16x2 %r1271,%r1261,%r1273,%r1274;
}
	// end inline asm
	add.s32 	%r1286, %r1847, 2;
	mapa.u64	%rd725, %rd717, %r1286;
	add.s64 	%rd726, %rd725, %rd719;
	ld.u16 	%rs508, [%rd726];
	ld.u16 	%rs509, [%rd726+2];
	mov.b32 	%r1277, {%rs508, %rs509};
	// begin inline asm
	{fma.rn.f16x2 %r1275,%r1261,%r1277,%r1278;
}
	// end inline asm
	add.s32 	%r1287, %r1847, 3;
	mapa.u64	%rd727, %rd717, %r1287;
	add.s64 	%rd728, %rd727, %rd719;
	ld.u16 	%rs510, [%rd728];
	ld.u16 	%rs511, [%rd728+2];
	mov.b32 	%r1281, {%rs510, %rs511};
	// begin inline asm
	{fma.rn.f16x2 %r1279,%r1261,%r1281,%r1282;
}
	// end inline asm
	st.local.v4.u32 	[%rd722], {%r1267, %r1271, %r1275, %r1279};
	add.s32 	%r1847, %r1847, 4;
	and.b32  	%r1848, %r2, 2147483644;
	setp.ne.s32 	%p138, %r1847, %r1848;
	@%p138 bra 	$L__BB0_180;
$L__BB0_181:
	setp.eq.s32 	%p139, %r104, 0;
	@%p139 bra 	$L__BB0_185;
	setp.eq.s32 	%p140, %r104, 1;
	mov.u32 	%r1292, smem;
	cvt.u64.u32 	%rd729, %r1292;
	cvta.shared.u64 	%rd730, %rd729;
	mapa.u64	%rd731, %rd730, %r1848;
	mul.wide.s32 	%rd732, %r151, 2;
	add.s64 	%rd733, %rd731, %rd732;
	ld.u16 	%rs512, [%rd733];
	ld.u16 	%rs513, [%rd733+2];
	mov.b32 	%r1290, {%rs512, %rs513};
	shl.b32 	%r1293, %r1848, 1;
	mul.wide.s32 	%rd734, %r1293, 2;
	add.s64 	%rd37, %rd1, %rd734;
	ld.local.u32 	%r1291, [%rd37];
	// begin inline asm
	{fma.rn.f16x2 %r1288,%r1261,%r1290,%r1291;
}
	// end inline asm
	st.local.u32 	[%rd37], %r1288;
	@%p140 bra 	$L__BB0_185;
	setp.eq.s32 	%p141, %r104, 2;
	add.s32 	%r1298, %r1848, 1;
	cvt.u64.u32 	%rd735, %r1292;
	cvta.shared.u64 	%rd736, %rd735;
	mapa.u64	%rd737, %rd736, %r1298;
	mul.wide.s32 	%rd738, %r151, 2;
	add.s64 	%rd739, %rd737, %rd738;
	ld.u16 	%rs514, [%rd739];
	ld.u16 	%rs515, [%rd739+2];
	mov.b32 	%r1296, {%rs514, %rs515};
	ld.local.u32 	%r1297, [%rd37+4];
	// begin inline asm
	{fma.rn.f16x2 %r1294,%r1261,%r1296,%r1297;
}
	// end inline asm
	st.local.u32 	[%rd37+4], %r1294;
	@%p141 bra 	$L__BB0_185;
	add.s32 	%r1304, %r1848, 2;
	cvta.shared.u64 	%rd741, %rd735;
	mapa.u64	%rd742, %rd741, %r1304;
	add.s64 	%rd744, %rd742, %rd738;
	ld.u16 	%rs516, [%rd744];
	ld.u16 	%rs517, [%rd744+2];
	mov.b32 	%r1302, {%rs516, %rs517};
	ld.local.u32 	%r1303, [%rd37+8];
	// begin inline asm
	{fma.rn.f16x2 %r1300,%r1261,%r1302,%r1303;
}
	// end inline asm
	st.local.u32 	[%rd37+8], %r1300;
$L__BB0_185:
	and.b32  	%r158, %r2, 2147483644;
	add.s32 	%r159, %r2, -1;
	setp.lt.u32 	%p142, %r159, 3;
	cvt.s64.s32 	%rd38, %r150;
	mov.b32 	%r1850, 0;
	@%p142 bra 	$L__BB0_188;
	mov.b32 	%r1849, 0;
$L__BB0_187:
	.pragma "nounroll";
	mov.u32 	%r1324, smem;
	cvt.u64.u32 	%rd745, %r1324;
	cvta.shared.u64 	%rd746, %rd745;
	mapa.u64	%rd747, %rd746, %r1849;
	cvt.s64.s32 	%rd748, %r149;
	add.s64 	%rd749, %rd38, %rd748;
	shl.b64 	%rd750, %rd749, 1;
	add.s64 	%rd751, %rd747, %rd750;
	ld.u16 	%rs518, [%rd751+4];
	ld.u16 	%rs519, [%rd751+6];
	mov.b32 	%r1310, {%rs518, %rs519};
	shl.b32 	%r1325, %r1849, 1;
	mul.wide.s32 	%rd752, %r1325, 2;
	add.s64 	%rd753, %rd1, %rd752;
	ld.local.v4.u32 	{%r1311, %r1315, %r1319, %r1323}, [%rd753];
	// begin inline asm
	{fma.rn.f16x2 %r1308,%r1261,%r1310,%r1311;
}
	// end inline asm
	add.s32 	%r1326, %r1849, 1;
	mapa.u64	%rd754, %rd746, %r1326;
	add.s64 	%rd755, %rd754, %rd750;
	ld.u16 	%rs520, [%rd755+4];
	ld.u16 	%rs521, [%rd755+6];
	mov.b32 	%r1314, {%rs520, %rs521};
	// begin inline asm
	{fma.rn.f16x2 %r1312,%r1261,%r1314,%r1315;
}
	// end inline asm
	add.s32 	%r1327, %r1849, 2;
	mapa.u64	%rd756, %rd746, %r1327;
	add.s64 	%rd757, %rd756, %rd750;
	ld.u16 	%rs522, [%rd757+4];
	ld.u16 	%rs523, [%rd757+6];
	mov.b32 	%r1318, {%rs522, %rs523};
	// begin inline asm
	{fma.rn.f16x2 %r1316,%r1261,%r1318,%r1319;
}
	// end inline asm
	add.s32 	%r1328, %r1849, 3;
	mapa.u64	%rd758, %rd746, %r1328;
	add.s64 	%rd759, %rd758, %rd750;
	ld.u16 	%rs524, [%rd759+4];
	ld.u16 	%rs525, [%rd759+6];
	mov.b32 	%r1322, {%rs524, %rs525};
	// begin inline asm
	{fma.rn.f16x2 %r1320,%r1261,%r1322,%r1323;
}
	// end inline asm
	st.local.v4.u32 	[%rd753], {%r1308, %r1312, %r1316, %r1320};
	add.s32 	%r1849, %r1849, 4;
	setp.ne.s32 	%p143, %r1849, %r158;
	mov.u32 	%r1850, %r158;
	@%p143 bra 	$L__BB0_187;
$L__BB0_188:
	@%p139 bra 	$L__BB0_192;
	setp.eq.s32 	%p145, %r104, 1;
	mov.u32 	%r1333, smem;
	cvt.u64.u32 	%rd760, %r1333;
	cvta.shared.u64 	%rd761, %rd760;
	mapa.u64	%rd762, %rd761, %r1850;
	cvt.s64.s32 	%rd763, %r149;
	add.s64 	%rd39, %rd38, %rd763;
	shl.b64 	%rd764, %rd39, 1;
	add.s64 	%rd765, %rd762, %rd764;
	ld.u16 	%rs526, [%rd765+4];
	ld.u16 	%rs527, [%rd765+6];
	mov.b32 	%r1331, {%rs526, %rs527};
	shl.b32 	%r1334, %r1850, 1;
	mul.wide.s32 	%rd766, %r1334, 2;
	add.s64 	%rd40, %rd1, %rd766;
	ld.local.u32 	%r1332, [%rd40];
	// begin inline asm
	{fma.rn.f16x2 %r1329,%r1261,%r1331,%r1332;
}
	// end inline asm
	st.local.u32 	[%rd40], %r1329;
	@%p145 bra 	$L__BB0_192;
	setp.eq.s32 	%p146, %r104, 2;
	add.s32 	%r1339, %r1850, 1;
	mov.u32 	%r1340, smem;
	cvt.u64.u32 	%rd767, %r1340;
	cvta.shared.u64 	%rd768, %rd767;
	mapa.u64	%rd769, %rd768, %r1339;
	add.s64 	%rd771, %rd769, %rd764;
	ld.u16 	%rs528, [%rd771+4];
	ld.u16 	%rs529, [%rd771+6];
	mov.b32 	%r1337, {%rs528, %rs529};
	ld.local.u32 	%r1338, [%rd40+4];
	// begin inline asm
	{fma.rn.f16x2 %r1335,%r1261,%r1337,%r1338;
}
	// end inline asm
	st.local.u32 	[%rd40+4], %r1335;
	@%p146 bra 	$L__BB0_192;
	add.s32 	%r1345, %r1850, 2;
	cvt.u64.u32 	%rd772, %r1340;
	cvta.shared.u64 	%rd773, %rd772;
	mapa.u64	%rd774, %rd773, %r1345;
	add.s64 	%rd776, %rd774, %rd764;
	ld.u16 	%rs530, [%rd776+4];
	ld.u16 	%rs531, [%rd776+6];
	mov.b32 	%r1343, {%rs530, %rs531};
	ld.local.u32 	%r1344, [%rd40+8];
	// begin inline asm
	{fma.rn.f16x2 %r1341,%r1261,%r1343,%r1344;
}
	// end inline asm
	st.local.u32 	[%rd40+8], %r1341;
$L__BB0_192:
	setp.lt.u32 	%p147, %r159, 3;
	mov.b32 	%r1852, 0;
	@%p147 bra 	$L__BB0_195;
	mov.b32 	%r1851, 0;
$L__BB0_194:
	.pragma "nounroll";
	mov.u32 	%r1365, smem;
	cvt.u64.u32 	%rd777, %r1365;
	cvta.shared.u64 	%rd778, %rd777;
	mapa.u64	%rd779, %rd778, %r1851;
	mul.wide.s32 	%rd780, %r152, 2;
	add.s64 	%rd781, %rd779, %rd780;
	ld.u16 	%rs532, [%rd781];
	ld.u16 	%rs533, [%rd781+2];
	mov.b32 	%r1351, {%rs532, %rs533};
	shl.b32 	%r1366, %r1851, 1;
	mul.wide.s32 	%rd782, %r1366, 2;
	add.s64 	%rd783, %rd1, %rd782;
	ld.local.v4.u32 	{%r1352, %r1356, %r1360, %r1364}, [%rd783];
	// begin inline asm
	{fma.rn.f16x2 %r1349,%r1261,%r1351,%r1352;
}
	// end inline asm
	add.s32 	%r1367, %r1851, 1;
	mapa.u64	%rd784, %rd778, %r1367;
	add.s64 	%rd785, %rd784, %rd780;
	ld.u16 	%rs534, [%rd785];
	ld.u16 	%rs535, [%rd785+2];
	mov.b32 	%r1355, {%rs534, %rs535};
	// begin inline asm
	{fma.rn.f16x2 %r1353,%r1261,%r1355,%r1356;
}
	// end inline asm
	add.s32 	%r1368, %r1851, 2;
	mapa.u64	%rd786, %rd778, %r1368;
	add.s64 	%rd787, %rd786, %rd780;
	ld.u16 	%rs536, [%rd787];
	ld.u16 	%rs537, [%rd787+2];
	mov.b32 	%r1359, {%rs536, %rs537};
	// begin inline asm
	{fma.rn.f16x2 %r1357,%r1261,%r1359,%r1360;
}
	// end inline asm
	add.s32 	%r1369, %r1851, 3;
	mapa.u64	%rd788, %rd778, %r1369;
	add.s64 	%rd789, %rd788, %rd780;
	ld.u16 	%rs538, [%rd789];
	ld.u16 	%rs539, [%rd789+2];
	mov.b32 	%r1363, {%rs538, %rs539};
	// begin inline asm
	{fma.rn.f16x2 %r1361,%r1261,%r1363,%r1364;
}
	// end inline asm
	st.local.v4.u32 	[%rd783], {%r1349, %r1353, %r1357, %r1361};
	add.s32 	%r1851, %r1851, 4;
	setp.ne.s32 	%p148, %r1851, %r158;
	mov.u32 	%r1852, %r158;
	@%p148 bra 	$L__BB0_194;
$L__BB0_195:
	setp.eq.s32 	%p149, %r104, 0;
	@%p149 bra 	$L__BB0_199;
	setp.eq.s32 	%p150, %r104, 1;
	mov.u32 	%r1374, smem;
	cvt.u64.u32 	%rd790, %r1374;
	cvta.shared.u64 	%rd791, %rd790;
	mapa.u64	%rd792, %rd791, %r1852;
	mul.wide.s32 	%rd793, %r152, 2;
	add.s64 	%rd794, %rd792, %rd793;
	ld.u16 	%rs540, [%rd794];
	ld.u16 	%rs541, [%rd794+2];
	mov.b32 	%r1372, {%rs540, %rs541};
	shl.b32 	%r1375, %r1852, 1;
	mul.wide.s32 	%rd795, %r1375, 2;
	add.s64 	%rd41, %rd1, %rd795;
	ld.local.u32 	%r1373, [%rd41];
	// begin inline asm
	{fma.rn.f16x2 %r1370,%r1261,%r1372,%r1373;
}
	// end inline asm
	st.local.u32 	[%rd41], %r1370;
	@%p150 bra 	$L__BB0_199;
	setp.eq.s32 	%p151, %r104, 2;
	add.s32 	%r1380, %r1852, 1;
	cvt.u64.u32 	%rd796, %r1374;
	cvta.shared.u64 	%rd797, %rd796;
	mapa.u64	%rd798, %rd797, %r1380;
	add.s64 	%rd800, %rd798, %rd793;
	ld.u16 	%rs542, [%rd800];
	ld.u16 	%rs543, [%rd800+2];
	mov.b32 	%r1378, {%rs542, %rs543};
	ld.local.u32 	%r1379, [%rd41+4];
	// begin inline asm
	{fma.rn.f16x2 %r1376,%r1261,%r1378,%r1379;
}
	// end inline asm
	st.local.u32 	[%rd41+4], %r1376;
	@%p151 bra 	$L__BB0_199;
	add.s32 	%r1386, %r1852, 2;
	mov.u32 	%r1387, smem;
	cvt.u64.u32 	%rd801, %r1387;
	cvta.shared.u64 	%rd802, %rd801;
	mapa.u64	%rd803, %rd802, %r1386;
	add.s64 	%rd805, %rd803, %rd793;
	ld.u16 	%rs544, [%rd805];
	ld.u16 	%rs545, [%rd805+2];
	mov.b32 	%r1384, {%rs544, %rs545};
	ld.local.u32 	%r1385, [%rd41+8];
	// begin inline asm
	{fma.rn.f16x2 %r1382,%r1261,%r1384,%r1385;
}
	// end inline asm
	st.local.u32 	[%rd41+8], %r1382;
$L__BB0_199:
	setp.lt.u32 	%p152, %r159, 3;
	add.s32 	%r1389, %r149, %r27;
	cvt.s64.s32 	%rd806, %r1389;
	shl.b32 	%r1390, %r1255, 1;
	cvt.s64.s32 	%rd807, %r1390;
	add.s64 	%rd42, %rd807, %rd806;
	mov.b32 	%r1854, 0;
	@%p152 bra 	$L__BB0_202;
	mov.b32 	%r1853, 0;
$L__BB0_201:
	.pragma "nounroll";
	mov.u32 	%r1408, smem;
	cvt.u64.u32 	%rd808, %r1408;
	cvta.shared.u64 	%rd809, %rd808;
	mapa.u64	%rd810, %rd809, %r1853;
	shl.b64 	%rd811, %rd42, 1;
	add.s64 	%rd812, %rd810, %rd811;
	ld.u16 	%rs546, [%rd812+4];
	ld.u16 	%rs547, [%rd812+6];
	mov.b32 	%r1394, {%rs546, %rs547};
	shl.b32 	%r1409, %r1853, 1;
	mul.wide.s32 	%rd813, %r1409, 2;
	add.s64 	%rd814, %rd1, %rd813;
	ld.local.v4.u32 	{%r1395, %r1399, %r1403, %r1407}, [%rd814];
	// begin inline asm
	{fma.rn.f16x2 %r1392,%r1261,%r1394,%r1395;
}
	// end inline asm
	add.s32 	%r1410, %r1853, 1;
	mapa.u64	%rd815, %rd809, %r1410;
	add.s64 	%rd816, %rd815, %rd811;
	ld.u16 	%rs548, [%rd816+4];
	ld.u16 	%rs549, [%rd816+6];
	mov.b32 	%r1398, {%rs548, %rs549};
	// begin inline asm
	{fma.rn.f16x2 %r1396,%r1261,%r1398,%r1399;
}
	// end inline asm
	add.s32 	%r1411, %r1853, 2;
	mapa.u64	%rd817, %rd809, %r1411;
	add.s64 	%rd818, %rd817, %rd811;
	ld.u16 	%rs550, [%rd818+4];
	ld.u16 	%rs551, [%rd818+6];
	mov.b32 	%r1402, {%rs550, %rs551};
	// begin inline asm
	{fma.rn.f16x2 %r1400,%r1261,%r1402,%r1403;
}
	// end inline asm
	add.s32 	%r1412, %r1853, 3;
	mapa.u64	%rd819, %rd809, %r1412;
	add.s64 	%rd820, %rd819, %rd811;
	ld.u16 	%rs552, [%rd820+4];
	ld.u16 	%rs553, [%rd820+6];
	mov.b32 	%r1406, {%rs552, %rs553};
	// begin inline asm
	{fma.rn.f16x2 %r1404,%r1261,%r1406,%r1407;
}
	// end inline asm
	st.local.v4.u32 	[%rd814], {%r1392, %r1396, %r1400, %r1404};
	add.s32 	%r1853, %r1853, 4;
	setp.ne.s32 	%p153, %r1853, %r158;
	mov.u32 	%r1854, %r158;
	@%p153 bra 	$L__BB0_201;
$L__BB0_202:
	setp.eq.s32 	%p154, %r104, 0;
	@%p154 bra 	$L__BB0_206;
	setp.eq.s32 	%p155, %r104, 1;
	mov.u32 	%r1417, smem;
	cvt.u64.u32 	%rd821, %r1417;
	cvta.shared.u64 	%rd822, %rd821;
	mapa.u64	%rd823, %rd822, %r1854;
	shl.b64 	%rd824, %rd42, 1;
	add.s64 	%rd825, %rd823, %rd824;
	ld.u16 	%rs554, [%rd825+4];
	ld.u16 	%rs555, [%rd825+6];
	mov.b32 	%r1415, {%rs554, %rs555};
	shl.b32 	%r1418, %r1854, 1;
	mul.wide.s32 	%rd826, %r1418, 2;
	add.s64 	%rd43, %rd1, %rd826;
	ld.local.u32 	%r1416, [%rd43];
	// begin inline asm
	{fma.rn.f16x2 %r1413,%r1261,%r1415,%r1416;
}
	// end inline asm
	st.local.u32 	[%rd43], %r1413;
	@%p155 bra 	$L__BB0_206;
	setp.eq.s32 	%p156, %r104, 2;
	add.s32 	%r1423, %r1854, 1;
	cvta.shared.u64 	%rd828, %rd821;
	mapa.u64	%rd829, %rd828, %r1423;
	add.s64 	%rd831, %rd829, %rd824;
	ld.u16 	%rs556, [%rd831+4];
	ld.u16 	%rs557, [%rd831+6];
	mov.b32 	%r1421, {%rs556, %rs557};
	ld.local.u32 	%r1422, [%rd43+4];
	// begin inline asm
	{fma.rn.f16x2 %r1419,%r1261,%r1421,%r1422;
}
	// end inline asm
	st.local.u32 	[%rd43+4], %r1419;
	@%p156 bra 	$L__BB0_206;
	add.s32 	%r1429, %r1854, 2;
	cvta.shared.u64 	%rd833, %rd821;
	mapa.u64	%rd834, %rd833, %r1429;
	add.s64 	%rd836, %rd834, %rd824;
	ld.u16 	%rs558, [%rd836+4];
	ld.u16 	%rs559, [%rd836+6];
	mov.b32 	%r1427, {%rs558, %rs559};
	ld.local.u32 	%r1428, [%rd43+8];
	// begin inline asm
	{fma.rn.f16x2 %r1425,%r1261,%r1427,%r1428;
}
	// end inline asm
	st.local.u32 	[%rd43+8], %r1425;
$L__BB0_206:
	and.b32  	%r169, %r2, 2147483644;
	add.s32 	%r170, %r2, -1;
	mov.b32 	%r171, %f23;
	mov.b32 	%r1432, %f18;
	// begin inline asm
	{fma.rn.f16x2 %r1431,%r1432,%r24,%r15;
}
	// end inline asm
	// begin inline asm
	{.reg .f16 low,high;
 mov.b32 {low,high}, %r1431;
 mov.b16 %rs560, high;}
	// end inline asm
	// begin inline asm
	{.reg .f16 low,high;
 mov.b32 {low,high}, %r1431;
 mov.b16 %rs561, low;}
	// end inline asm
	// begin inline asm
	{ .reg .pred __$temp3;
  setp.gt.f16  __$temp3, %rs560, %rs25;
  selp.u16 %rs562, 1, 0, __$temp3;}
	// end inline asm
	setp.eq.s16 	%p157, %rs562, 0;
	@%p157 bra 	$L__BB0_239;
	// begin inline asm
	{ .reg .pred __$temp3;
  setp.gt.f16  __$temp3, %rs561, %rs25;
  selp.u16 %rs565, 1, 0, __$temp3;}
	// end inline asm
	setp.eq.s16 	%p158, %rs565, 0;
	@%p158 bra 	$L__BB0_239;
	// begin inline asm
	cvt.rn.f16.s32 %rs568, %r25;
	// end inline asm
	// begin inline asm
	{ .reg .pred __$temp3;
  setp.lt.f16  __$temp3, %rs560, %rs568;
  selp.u16 %rs569, 1, 0, __$temp3;}
	// end inline asm
	setp.eq.s16 	%p159, %rs569, 0;
	@%p159 bra 	$L__BB0_239;
	// begin inline asm
	cvt.rn.f16.s32 %rs572, %r26;
	// end inline asm
	// begin inline asm
	{ .reg .pred __$temp3;
  setp.lt.f16  __$temp3, %rs561, %rs572;
  selp.u16 %rs573, 1, 0, __$temp3;}
	// end inline asm
	setp.eq.s16 	%p160, %rs573, 0;
	@%p160 bra 	$L__BB0_239;
	setp.lt.s32 	%p161, %r2, 1;
	// begin inline asm
	cvt.rmi.s32.f16 %r1439, %rs560;
	// end inline asm
	// begin inline asm
	cvt.rmi.s32.f16 %r1440, %rs561;
	// end inline asm
	// begin inline asm
	cvt.rm.f16.s32 %rs578, %r1439;
	// end inline asm
	// begin inline asm
	{sub.f16 %rs579,%rs560,%rs578;
}
	// end inline asm
	// begin inline asm
	cvt.rm.f16.s32 %rs582, %r1440;
	// end inline asm
	// begin inline asm
	{sub.f16 %rs583,%rs561,%rs582;
}
	// end inline asm
	// begin inline asm
	{sub.f16 %rs586,%rs21,%rs579;
}
	// end inline asm
	// begin inline asm
	{sub.f16 %rs589,%rs21,%rs583;
}
	// end inline asm
	mul.lo.s32 	%r172, %r27, %r1439;
	shl.b32 	%r173, %r1440, 1;
	mov.b32 	%r1444, {%rs586, %rs586};
	mov.b32 	%r1445, {%rs589, %rs583};
	// begin inline asm
	{mul.f16x2 %r1443,%r1444,%r1445;
}
	// end inline asm
	add.s32 	%r174, %r173, %r172;
	add.s32 	%r175, %r174, %r27;
	{ .reg .b16 tmp; mov.b32 {%rs592, tmp}, %r171; }
	mov.b32 	%r1448, {%rs592, %rs592};
	prmt.b32 	%r1447, %r1443, %r1443, 0x5410U;
	// begin inline asm
	{mul.f16x2 %r1446,%r1447,%r1448;
}
	// end inline asm
	@%p161 bra 	$L__BB0_239;
	setp.lt.u32 	%p162, %r170, 3;
	mov.b32 	%r1856, 0;
	@%p162 bra 	$L__BB0_214;
	mov.b32 	%r1855, 0;
$L__BB0_213:
	.pragma "nounroll";
	mov.u32 	%r1467, smem;
	cvt.u64.u32 	%rd837, %r1467;
	cvta.shared.u64 	%rd838, %rd837;
	mapa.u64	%rd839, %rd838, %r1855;
	mul.wide.s32 	%rd840, %r174, 2;
	add.s64 	%rd841, %rd839, %rd840;
	ld.u16 	%rs593, [%rd841];
	ld.u16 	%rs594, [%rd841+2];
	mov.b32 	%r1453, {%rs593, %rs594};
	shl.b32 	%r1468, %r1855, 1;
	mul.wide.s32 	%rd842, %r1468, 2;
	add.s64 	%rd843, %rd1, %rd842;
	ld.local.v4.u32 	{%r1454, %r1458, %r1462, %r1466}, [%rd843];
	// begin inline asm
	{fma.rn.f16x2 %r1451,%r1446,%r1453,%r1454;
}
	// end inline asm
	add.s32 	%r1469, %r1855, 1;
	mapa.u64	%rd844, %rd838, %r1469;
	add.s64 	%rd845, %rd844, %rd840;
	ld.u16 	%rs595, [%rd845];
	ld.u16 	%rs596, [%rd845+2];
	mov.b32 	%r1457, {%rs595, %rs596};
	// begin inline asm
	{fma.rn.f16x2 %r1455,%r1446,%r1457,%r1458;
}
	// end inline asm
	add.s32 	%r1470, %r1855, 2;
	mapa.u64	%rd846, %rd838, %r1470;
	add.s64 	%rd847, %rd846, %rd840;
	ld.u16 	%rs597, [%rd847];
	ld.u16 	%rs598, [%rd847+2];
	mov.b32 	%r1461, {%rs597, %rs598};
	// begin inline asm
	{fma.rn.f16x2 %r1459,%r1446,%r1461,%r1462;
}
	// end inline asm
	add.s32 	%r1471, %r1855, 3;
	mapa.u64	%rd848, %rd838, %r1471;
	add.s64 	%rd849, %rd848, %rd840;
	ld.u16 	%rs599, [%rd849];
	ld.u16 	%rs600, [%rd849+2];
	mov.b32 	%r1465, {%rs599, %rs600};
	// begin inline asm
	{fma.rn.f16x2 %r1463,%r1446,%r1465,%r1466;
}
	// end inline asm
	st.local.v4.u32 	[%rd843], {%r1451, %r1455, %r1459, %r1463};
	add.s32 	%r1855, %r1855, 4;
	setp.ne.s32 	%p163, %r1855, %r169;
	mov.u32 	%r1856, %r169;
	@%p163 bra 	$L__BB0_213;
$L__BB0_214:
	setp.eq.s32 	%p164, %r104, 0;
	@%p164 bra 	$L__BB0_218;
	setp.eq.s32 	%p165, %r104, 1;
	mov.u32 	%r1476, smem;
	cvt.u64.u32 	%rd850, %r1476;
	cvta.shared.u64 	%rd851, %rd850;
	mapa.u64	%rd852, %rd851, %r1856;
	mul.wide.s32 	%rd853, %r174, 2;
	add.s64 	%rd854, %rd852, %rd853;
	ld.u16 	%rs601, [%rd854];
	ld.u16 	%rs602, [%rd854+2];
	mov.b32 	%r1474, {%rs601, %rs602};
	shl.b32 	%r1477, %r1856, 1;
	mul.wide.s32 	%rd855, %r1477, 2;
	add.s64 	%rd44, %rd1, %rd855;
	ld.local.u32 	%r1475, [%rd44];
	// begin inline asm
	{fma.rn.f16x2 %r1472,%r1446,%r1474,%r1475;
}
	// end inline asm
	st.local.u32 	[%rd44], %r1472;
	@%p165 bra 	$L__BB0_218;
	setp.eq.s32 	%p166, %r104, 2;
	add.s32 	%r1482, %r1856, 1;
	cvt.u64.u32 	%rd856, %r1476;
	cvta.shared.u64 	%rd857, %rd856;
	mapa.u64	%rd858, %rd857, %r1482;
	mul.wide.s32 	%rd859, %r174, 2;
	add.s64 	%rd860, %rd858, %rd859;
	ld.u16 	%rs603, [%rd860];
	ld.u16 	%rs604, [%rd860+2];
	mov.b32 	%r1480, {%rs603, %rs604};
	ld.local.u32 	%r1481, [%rd44+4];
	// begin inline asm
	{fma.rn.f16x2 %r1478,%r1446,%r1480,%r1481;
}
	// end inline asm
	st.local.u32 	[%rd44+4], %r1478;
	@%p166 bra 	$L__BB0_218;
	add.s32 	%r1488, %r1856, 2;
	cvta.shared.u64 	%rd862, %rd856;
	mapa.u64	%rd863, %rd862, %r1488;
	add.s64 	%rd865, %rd863, %rd859;
	ld.u16 	%rs605, [%rd865];
	ld.u16 	%rs606, [%rd865+2];
	mov.b32 	%r1486, {%rs605, %rs606};
	ld.local.u32 	%r1487, [%rd44+8];
	// begin inline asm
	{fma.rn.f16x2 %r1484,%r1446,%r1486,%r1487;
}
	// end inline asm
	st.local.u32 	[%rd44+8], %r1484;
$L__BB0_218:
	setp.lt.u32 	%p167, %r170, 3;
	cvt.s64.s32 	%rd866, %r172;
	cvt.s64.s32 	%rd45, %r173;
	add.s64 	%rd46, %rd45, %rd866;
	mov.b32 	%r1858, 0;
	@%p167 bra 	$L__BB0_221;
	mov.b32 	%r1857, 0;
$L__BB0_220:
	.pragma "nounroll";
	mov.u32 	%r1508, smem;
	cvt.u64.u32 	%rd867, %r1508;
	cvta.shared.u64 	%rd868, %rd867;
	mapa.u64	%rd869, %rd868, %r1857;
	shl.b64 	%rd870, %rd46, 1;
	add.s64 	%rd871, %rd869, %rd870;
	ld.u16 	%rs607, [%rd871+4];
	ld.u16 	%rs608, [%rd871+6];
	mov.b32 	%r1494, {%rs607, %rs608};
	shl.b32 	%r1509, %r1857, 1;
	mul.wide.s32 	%rd872, %r1509, 2;
	add.s64 	%rd873, %rd1, %rd872;
	ld.local.v4.u32 	{%r1495, %r1499, %r1503, %r1507}, [%rd873];
	// begin inline asm
	{fma.rn.f16x2 %r1492,%r1446,%r1494,%r1495;
}
	// end inline asm
	add.s32 	%r1510, %r1857, 1;
	mapa.u64	%rd874, %rd868, %r1510;
	add.s64 	%rd875, %rd874, %rd870;
	ld.u16 	%rs609, [%rd875+4];
	ld.u16 	%rs610, [%rd875+6];
	mov.b32 	%r1498, {%rs609, %rs610};
	// begin inline asm
	{fma.rn.f16x2 %r1496,%r1446,%r1498,%r1499;
}
	// end inline asm
	add.s32 	%r1511, %r1857, 2;
	mapa.u64	%rd876, %rd868, %r1511;
	add.s64 	%rd877, %rd876, %rd870;
	ld.u16 	%rs611, [%rd877+4];
	ld.u16 	%rs612, [%rd877+6];
	mov.b32 	%r1502, {%rs611, %rs612};
	// begin inline asm
	{fma.rn.f16x2 %r1500,%r1446,%r1502,%r1503;
}
	// end inline asm
	add.s32 	%r1512, %r1857, 3;
	mapa.u64	%rd878, %rd868, %r1512;
	add.s64 	%rd879, %rd878, %rd870;
	ld.u16 	%rs613, [%rd879+4];
	ld.u16 	%rs614, [%rd879+6];
	mov.b32 	%r1506, {%rs613, %rs614};
	// begin inline asm
	{fma.rn.f16x2 %r1504,%r1446,%r1506,%r1507;
}
	// end inline asm
	st.local.v4.u32 	[%rd873], {%r1492, %r1496, %r1500, %r1504};
	add.s32 	%r1857, %r1857, 4;
	setp.ne.s32 	%p168, %r1857, %r169;
	mov.u32 	%r1858, %r169;
	@%p168 bra 	$L__BB0_220;
$L__BB0_221:
	@%p164 bra 	$L__BB0_225;
	setp.eq.s32 	%p170, %r104, 1;
	mov.u32 	%r1517, smem;
	cvt.u64.u32 	%rd880, %r1517;
	cvta.shared.u64 	%rd881, %rd880;
	mapa.u64	%rd882, %rd881, %r1858;
	shl.b64 	%rd883, %rd46, 1;
	add.s64 	%rd884, %rd882, %rd883;
	ld.u16 	%rs615, [%rd884+4];
	ld.u16 	%rs616, [%rd884+6];
	mov.b32 	%r1515, {%rs615, %rs616};
	shl.b32 	%r1518, %r1858, 1;
	mul.wide.s32 	%rd885, %r1518, 2;
	add.s64 	%rd47, %rd1, %rd885;
	ld.local.u32 	%r1516, [%rd47];
	// begin inline asm
	{fma.rn.f16x2 %r1513,%r1446,%r1515,%r1516;
}
	// end inline asm
	st.local.u32 	[%rd47], %r1513;
	@%p170 bra 	$L__BB0_225;
	setp.eq.s32 	%p171, %r104, 2;
	add.s32 	%r1523, %r1858, 1;
	mov.u32 	%r1524, smem;
	cvt.u64.u32 	%rd886, %r1524;
	cvta.shared.u64 	%rd887, %rd886;
	mapa.u64	%rd888, %rd887, %r1523;
	add.s64 	%rd890, %rd888, %rd883;
	ld.u16 	%rs617, [%rd890+4];
	ld.u16 	%rs618, [%rd890+6];
	mov.b32 	%r1521, {%rs617, %rs618};
	ld.local.u32 	%r1522, [%rd47+4];
	// begin inline asm
	{fma.rn.f16x2 %r1519,%r1446,%r1521,%r1522;
}
	// end inline asm
	st.local.u32 	[%rd47+4], %r1519;
	@%p171 bra 	$L__BB0_225;
	add.s32 	%r1529, %r1858, 2;
	cvt.u64.u32 	%rd891, %r1524;
	cvta.shared.u64 	%rd892, %rd891;
	mapa.u64	%rd893, %rd892, %r1529;
	add.s64 	%rd895, %rd893, %rd883;
	ld.u16 	%rs619, [%rd895+4];
	ld.u16 	%rs620, [%rd895+6];
	mov.b32 	%r1527, {%rs619, %rs620};
	ld.local.u32 	%r1528, [%rd47+8];
	// begin inline asm
	{fma.rn.f16x2 %r1525,%r1446,%r1527,%r1528;
}
	// end inline asm
	st.local.u32 	[%rd47+8], %r1525;
$L__BB0_225:
	setp.lt.u32 	%p172, %r170, 3;
	mov.b32 	%r1860, 0;
	@%p172 bra 	$L__BB0_228;
	mov.b32 	%r1859, 0;
$L__BB0_227:
	.pragma "nounroll";
	mov.u32 	%r1549, smem;
	cvt.u64.u32 	%rd896, %r1549;
	cvta.shared.u64 	%rd897, %rd896;
	mapa.u64	%rd898, %rd897, %r1859;
	mul.wide.s32 	%rd899, %r175, 2;
	add.s64 	%rd900, %rd898, %rd899;
	ld.u16 	%rs621, [%rd900];
	ld.u16 	%rs622, [%rd900+2];
	mov.b32 	%r1535, {%rs621, %rs622};
	shl.b32 	%r1550, %r1859, 1;
	mul.wide.s32 	%rd901, %r1550, 2;
	add.s64 	%rd902, %rd1, %rd901;
	ld.local.v4.u32 	{%r1536, %r1540, %r1544, %r1548}, [%rd902];
	// begin inline asm
	{fma.rn.f16x2 %r1533,%r1446,%r1535,%r1536;
}
	// end inline asm
	add.s32 	%r1551, %r1859, 1;
	mapa.u64	%rd903, %rd897, %r1551;
	add.s64 	%rd904, %rd903, %rd899;
	ld.u16 	%rs623, [%rd904];
	ld.u16 	%rs624, [%rd904+2];
	mov.b32 	%r1539, {%rs623, %rs624};
	// begin inline asm
	{fma.rn.f16x2 %r1537,%r1446,%r1539,%r1540;
}
	// end inline asm
	add.s32 	%r1552, %r1859, 2;
	mapa.u64	%rd905, %rd897, %r1552;
	add.s64 	%rd906, %rd905, %rd899;
	ld.u16 	%rs625, [%rd906];
	ld.u16 	%rs626, [%rd906+2];
	mov.b32 	%r1543, {%rs625, %rs626};
	// begin inline asm
	{fma.rn.f16x2 %r1541,%r1446,%r1543,%r1544;
}
	// end inline asm
	add.s32 	%r1553, %r1859, 3;
	mapa.u64	%rd907, %rd897, %r1553;
	add.s64 	%rd908, %rd907, %rd899;
	ld.u16 	%rs627, [%rd908];
	ld.u16 	%rs628, [%rd908+2];
	mov.b32 	%r1547, {%rs627, %rs628};
	// begin inline asm
	{fma.rn.f16x2 %r1545,%r1446,%r1547,%r1548;
}
	// end inline asm
	st.local.v4.u32 	[%rd902], {%r1533, %r1537, %r1541, %r1545};
	add.s32 	%r1859, %r1859, 4;
	setp.ne.s32 	%p173, %r1859, %r169;
	mov.u32 	%r1860, %r169;
	@%p173 bra 	$L__BB0_227;
$L__BB0_228:
	setp.eq.s32 	%p174, %r104, 0;
	@%p174 bra 	$L__BB0_232;
	setp.eq.s32 	%p175, %r104, 1;
	mov.u32 	%r1558, smem;
	cvt.u64.u32 	%rd909, %r1558;
	cvta.shared.u64 	%rd910, %rd909;
	mapa.u64	%rd911, %rd910, %r1860;
	mul.wide.s32 	%rd912, %r175, 2;
	add.s64 	%rd913, %rd911, %rd912;
	ld.u16 	%rs629, [%rd913];
	ld.u16 	%rs630, [%rd913+2];
	mov.b32 	%r1556, {%rs629, %rs630};
	shl.b32 	%r1559, %r1860, 1;
	mul.wide.s32 	%rd914, %r1559, 2;
	add.s64 	%rd48, %rd1, %rd914;
	ld.local.u32 	%r1557, [%rd48];
	// begin inline asm
	{fma.rn.f16x2 %r1554,%r1446,%r1556,%r1557;
}
	// end inline asm
	st.local.u32 	[%rd48], %r1554;
	@%p175 bra 	$L__BB0_232;
	setp.eq.s32 	%p176, %r104, 2;
	add.s32 	%r1564, %r1860, 1;
	cvt.u64.u32 	%rd915, %r1558;
	cvta.shared.u64 	%rd916, %rd915;
	mapa.u64	%rd917, %rd916, %r1564;
	add.s64 	%rd919, %rd917, %rd912;
	ld.u16 	%rs631, [%rd919];
	ld.u16 	%rs632, [%rd919+2];
	mov.b32 	%r1562, {%rs631, %rs632};
	ld.local.u32 	%r1563, [%rd48+4];
	// begin inline asm
	{fma.rn.f16x2 %r1560,%r1446,%r1562,%r1563;
}
	// end inline asm
	st.local.u32 	[%rd48+4], %r1560;
	@%p176 bra 	$L__BB0_232;
	add.s32 	%r1570, %r1860, 2;
	mov.u32 	%r1571, smem;
	cvt.u64.u32 	%rd920, %r1571;
	cvta.shared.u64 	%rd921, %rd920;
	mapa.u64	%rd922, %rd921, %r1570;
	add.s64 	%rd924, %rd922, %rd912;
	ld.u16 	%rs633, [%rd924];
	ld.u16 	%rs634, [%rd924+2];
	mov.b32 	%r1568, {%rs633, %rs634};
	ld.local.u32 	%r1569, [%rd48+8];
	// begin inline asm
	{fma.rn.f16x2 %r1566,%r1446,%r1568,%r1569;
}
	// end inline asm
	st.local.u32 	[%rd48+8], %r1566;
$L__BB0_232:
	setp.lt.u32 	%p177, %r170, 3;
	add.s32 	%r1573, %r172, %r27;
	cvt.s64.s32 	%rd925, %r1573;
	add.s64 	%rd49, %rd45, %rd925;
	mov.b32 	%r1862, 0;
	@%p177 bra 	$L__BB0_235;
	mov.b32 	%r1861, 0;
$L__BB0_234:
	.pragma "nounroll";
	mov.u32 	%r1591, smem;
	cvt.u64.u32 	%rd926, %r1591;
	cvta.shared.u64 	%rd927, %rd926;
	mapa.u64	%rd928, %rd927, %r1861;
	shl.b64 	%rd929, %rd49, 1;
	add.s64 	%rd930, %rd928, %rd929;
	ld.u16 	%rs635, [%rd930+4];
	ld.u16 	%rs636, [%rd930+6];
	mov.b32 	%r1577, {%rs635, %rs636};
	shl.b32 	%r1592, %r1861, 1;
	mul.wide.s32 	%rd931, %r1592, 2;
	add.s64 	%rd932, %rd1, %rd931;
	ld.local.v4.u32 	{%r1578, %r1582, %r1586, %r1590}, [%rd932];
	// begin inline asm
	{fma.rn.f16x2 %r1575,%r1446,%r1577,%r1578;
}
	// end inline asm
	add.s32 	%r1593, %r1861, 1;
	mapa.u64	%rd933, %rd927, %r1593;
	add.s64 	%rd934, %rd933, %rd929;
	ld.u16 	%rs637, [%rd934+4];
	ld.u16 	%rs638, [%rd934+6];
	mov.b32 	%r1581, {%rs637, %rs638};
	// begin inline asm
	{fma.rn.f16x2 %r1579,%r1446,%r1581,%r1582;
}
	// end inline asm
	add.s32 	%r1594, %r1861, 2;
	mapa.u64	%rd935, %rd927, %r1594;
	add.s64 	%rd936, %rd935, %rd929;
	ld.u16 	%rs639, [%rd936+4];
	ld.u16 	%rs640, [%rd936+6];
	mov.b32 	%r1585, {%rs639, %rs640};
	// begin inline asm
	{fma.rn.f16x2 %r1583,%r1446,%r1585,%r1586;
}
	// end inline asm
	add.s32 	%r1595, %r1861, 3;
	mapa.u64	%rd937, %rd927, %r1595;
	add.s64 	%rd938, %rd937, %rd929;
	ld.u16 	%rs641, [%rd938+4];
	ld.u16 	%rs642, [%rd938+6];
	mov.b32 	%r1589, {%rs641, %rs642};
	// begin inline asm
	{fma.rn.f16x2 %r1587,%r1446,%r1589,%r1590;
}
	// end inline asm
	st.local.v4.u32 	[%rd932], {%r1575, %r1579, %r1583, %r1587};
	add.s32 	%r1861, %r1861, 4;
	setp.ne.s32 	%p178, %r1861, %r169;
	mov.u32 	%r1862, %r169;
	@%p178 bra 	$L__BB0_234;
$L__BB0_235:
	setp.eq.s32 	%p179, %r104, 0;
	@%p179 bra 	$L__BB0_239;
	setp.eq.s32 	%p180, %r104, 1;
	mov.u32 	%r1600, smem;
	cvt.u64.u32 	%rd939, %r1600;
	cvta.shared.u64 	%rd940, %rd939;
	mapa.u64	%rd941, %rd940, %r1862;
	shl.b64 	%rd942, %rd49, 1;
	add.s64 	%rd943, %rd941, %rd942;
	ld.u16 	%rs643, [%rd943+4];
	ld.u16 	%rs644, [%rd943+6];
	mov.b32 	%r1598, {%rs643, %rs644};
	shl.b32 	%r1601, %r1862, 1;
	mul.wide.s32 	%rd944, %r1601, 2;
	add.s64 	%rd50, %rd1, %rd944;
	ld.local.u32 	%r1599, [%rd50];
	// begin inline asm
	{fma.rn.f16x2 %r1596,%r1446,%r1598,%r1599;
}
	// end inline asm
	st.local.u32 	[%rd50], %r1596;
	@%p180 bra 	$L__BB0_239;
	setp.eq.s32 	%p181, %r104, 2;
	add.s32 	%r1606, %r1862, 1;
	cvta.shared.u64 	%rd946, %rd939;
	mapa.u64	%rd947, %rd946, %r1606;
	add.s64 	%rd949, %rd947, %rd942;
	ld.u16 	%rs645, [%rd949+4];
	ld.u16 	%rs646, [%rd949+6];
	mov.b32 	%r1604, {%rs645, %rs646};
	ld.local.u32 	%r1605, [%rd50+4];
	// begin inline asm
	{fma.rn.f16x2 %r1602,%r1446,%r1604,%r1605;
}
	// end inline asm
	st.local.u32 	[%rd50+4], %r1602;
	@%p181 bra 	$L__BB0_239;
	add.s32 	%r1612, %r1862, 2;
	mov.u32 	%r1613, smem;
	cvt.u64.u32 	%rd950, %r1613;
	cvta.shared.u64 	%rd951, %rd950;
	mapa.u64	%rd952, %rd951, %r1612;
	add.s64 	%rd954, %rd952, %rd942;
	ld.u16 	%rs647, [%rd954+4];
	ld.u16 	%rs648, [%rd954+6];
	mov.b32 	%r1610, {%rs647, %rs648};
	ld.local.u32 	%r1611, [%rd50+8];
	// begin inline asm
	{fma.rn.f16x2 %r1608,%r1446,%r1610,%r1611;
}
	// end inline asm
	st.local.u32 	[%rd50+8], %r1608;
$L__BB0_239:
	mov.b32 	%r1615, %f19;
	// begin inline asm
	{fma.rn.f16x2 %r1614,%r1615,%r24,%r15;
}
	// end inline asm
	// begin inline asm
	{.reg .f16 low,high;
 mov.b32 {low,high}, %r1614;
 mov.b16 %rs649, high;}
	// end inline asm
	// begin inline asm
	{.reg .f16 low,high;
 mov.b32 {low,high}, %r1614;
 mov.b16 %rs650, low;}
	// end inline asm
	// begin inline asm
	{ .reg .pred __$temp3;
  setp.gt.f16  __$temp3, %rs649, %rs25;
  selp.u16 %rs651, 1, 0, __$temp3;}
	// end inline asm
	setp.eq.s16 	%p182, %rs651, 0;
	@%p182 bra 	$L__BB0_272;
	// begin inline asm
	{ .reg .pred __$temp3;
  setp.gt.f16  __$temp3, %rs650, %rs25;
  selp.u16 %rs654, 1, 0, __$temp3;}
	// end inline asm
	setp.eq.s16 	%p183, %rs654, 0;
	@%p183 bra 	$L__BB0_272;
	// begin inline asm
	cvt.rn.f16.s32 %rs657, %r25;
	// end inline asm
	// begin inline asm
	{ .reg .pred __$temp3;
  setp.lt.f16  __$temp3, %rs649, %rs657;
  selp.u16 %rs658, 1, 0, __$temp3;}
	// end inline asm
	setp.eq.s16 	%p184, %rs658, 0;
	@%p184 bra 	$L__BB0_272;
	// begin inline asm
	cvt.rn.f16.s32 %rs661, %r26;
	// end inline asm
	// begin inline asm
	{ .reg .pred __$temp3;
  setp.lt.f16  __$temp3, %rs650, %rs661;
  selp.u16 %rs662, 1, 0, __$temp3;}
	// end inline asm
	setp.eq.s16 	%p185, %rs662, 0;
	@%p185 bra 	$L__BB0_272;
	setp.lt.s32 	%p186, %r2, 1;
	// begin inline asm
	cvt.rmi.s32.f16 %r1622, %rs649;
	// end inline asm
	// begin inline asm
	cvt.rmi.s32.f16 %r1623, %rs650;
	// end inline asm
	// begin inline asm
	cvt.rm.f16.s32 %rs667, %r1622;
	// end inline asm
	// begin inline asm
	{sub.f16 %rs668,%rs649,%rs667;
}
	// end inline asm
	// begin inline asm
	cvt.rm.f16.s32 %rs671, %r1623;
	// end inline asm
	// begin inline asm
	{sub.f16 %rs672,%rs650,%rs671;
}
	// end inline asm
	// begin inline asm
	{sub.f16 %rs675,%rs21,%rs668;
}
	// end inline asm
	// begin inline asm
	{sub.f16 %rs678,%rs21,%rs672;
}
	// end inline asm
	mul.lo.s32 	%r189, %r27, %r1622;
	shl.b32 	%r190, %r1623, 1;
	mov.b32 	%r1627, {%rs675, %rs675};
	mov.b32 	%r1628, {%rs678, %rs672};
	// begin inline asm
	{mul.f16x2 %r1626,%r1627,%r1628;
}
	// end inline asm
	add.s32 	%r191, %r190, %r189;
	add.s32 	%r192, %r191, %r27;
	{ .reg .b16 tmp; mov.b32 {tmp, %rs681}, %r171; }
	mov.b32 	%r1631, {%rs681, %rs681};
	prmt.b32 	%r1630, %r1626, %r1626, 0x5410U;
	// begin inline asm
	{mul.f16x2 %r1629,%r1630,%r1631;
}
	// end inline asm
	@%p186 bra 	$L__BB0_272;
	setp.lt.u32 	%p187, %r170, 3;
	mov.b32 	%r1864, 0;
	@%p187 bra 	$L__BB0_247;
	mov.b32 	%r1863, 0;
$L__BB0_246:
	.pragma "nounroll";
	mov.u32 	%r1650, smem;
	cvt.u64.u32 	%rd955, %r1650;
	cvta.shared.u64 	%rd956, %rd955;
	mapa.u64	%rd957, %rd956, %r1863;
	mul.wide.s32 	%rd958, %r191, 2;
	add.s64 	%rd959, %rd957, %rd958;
	ld.u16 	%rs682, [%rd959];
	ld.u16 	%rs683, [%rd959+2];
	mov.b32 	%r1636, {%rs682, %rs683};
	shl.b32 	%r1651, %r1863, 1;
	mul.wide.s32 	%rd960, %r1651, 2;
	add.s64 	%rd961, %rd1, %rd960;
	ld.local.v4.u32 	{%r1637, %r1641, %r1645, %r1649}, [%rd961];
	// begin inline asm
	{fma.rn.f16x2 %r1634,%r1629,%r1636,%r1637;
}
	// end inline asm
	add.s32 	%r1652, %r1863, 1;
	mapa.u64	%rd962, %rd956, %r1652;
	add.s64 	%rd963, %rd962, %rd958;
	ld.u16 	%rs684, [%rd963];
	ld.u16 	%rs685, [%rd963+2];
	mov.b32 	%r1640, {%rs684, %rs685};
	// begin inline asm
	{fma.rn.f16x2 %r1638,%r1629,%r1640,%r1641;
}
	// end inline asm
	add.s32 	%r1653, %r1863, 2;
	mapa.u64	%rd964, %rd956, %r1653;
	add.s64 	%rd965, %rd964, %rd958;
	ld.u16 	%rs686, [%rd965];
	ld.u16 	%rs687, [%rd965+2];
	mov.b32 	%r1644, {%rs686, %rs687};
	// begin inline asm
	{fma.rn.f16x2 %r1642,%r1629,%r1644,%r1645;
}
	// end inline asm
	add.s32 	%r1654, %r1863, 3;
	mapa.u64	%rd966, %rd956, %r1654;
	add.s64 	%rd967, %rd966, %rd958;
	ld.u16 	%rs688, [%rd967];
	ld.u16 	%rs689, [%rd967+2];
	mov.b32 	%r1648, {%rs688, %rs689};
	// begin inline asm
	{fma.rn.f16x2 %r1646,%r1629,%r1648,%r1649;
}
	// end inline asm
	st.local.v4.u32 	[%rd961], {%r1634, %r1638, %r1642, %r1646};
	add.s32 	%r1863, %r1863, 4;
	setp.ne.s32 	%p188, %r1863, %r169;
	mov.u32 	%r1864, %r169;
	@%p188 bra 	$L__BB0_246;
$L__BB0_247:
	setp.eq.s32 	%p189, %r104, 0;
	@%p189 bra 	$L__BB0_251;
	setp.eq.s32 	%p190, %r104, 1;
	mov.u32 	%r1659, smem;
	cvt.u64.u32 	%rd968, %r1659;
	cvta.shared.u64 	%rd969, %rd968;
	mapa.u64	%rd970, %rd969, %r1864;
	mul.wide.s32 	%rd971, %r191, 2;
	add.s64 	%rd972, %rd970, %rd971;
	ld.u16 	%rs690, [%rd972];
	ld.u16 	%rs691, [%rd972+2];
	mov.b32 	%r1657, {%rs690, %rs691};
	shl.b32 	%r1660, %r1864, 1;
	mul.wide.s32 	%rd973, %r1660, 2;
	add.s64 	%rd51, %rd1, %rd973;
	ld.local.u32 	%r1658, [%rd51];
	// begin inline asm
	{fma.rn.f16x2 %r1655,%r1629,%r1657,%r1658;
}
	// end inline asm
	st.local.u32 	[%rd51], %r1655;
	@%p190 bra 	$L__BB0_251;
	setp.eq.s32 	%p191, %r104, 2;
	add.s32 	%r1665, %r1864, 1;
	cvta.shared.u64 	%rd975, %rd968;
	mapa.u64	%rd976, %rd975, %r1665;
	add.s64 	%rd978, %rd976, %rd971;
	ld.u16 	%rs692, [%rd978];
	ld.u16 	%rs693, [%rd978+2];
	mov.b32 	%r1663, {%rs692, %rs693};
	ld.local.u32 	%r1664, [%rd51+4];
	// begin inline asm
	{fma.rn.f16x2 %r1661,%r1629,%r1663,%r1664;
}
	// end inline asm
	st.local.u32 	[%rd51+4], %r1661;
	@%p191 bra 	$L__BB0_251;
	add.s32 	%r1671, %r1864, 2;
	cvta.shared.u64 	%rd980, %rd968;
	mapa.u64	%rd981, %rd980, %r1671;
	add.s64 	%rd983, %rd981, %rd971;
	ld.u16 	%rs694, [%rd983];
	ld.u16 	%rs695, [%rd983+2];
	mov.b32 	%r1669, {%rs694, %rs695};
	ld.local.u32 	%r1670, [%rd51+8];
	// begin inline asm
	{fma.rn.f16x2 %r1667,%r1629,%r1669,%r1670;
}
	// end inline asm
	st.local.u32 	[%rd51+8], %r1667;
$L__BB0_251:
	setp.lt.u32 	%p192, %r170, 3;
	cvt.s64.s32 	%rd984, %r189;
	cvt.s64.s32 	%rd52, %r190;
	add.s64 	%rd53, %rd52, %rd984;
	mov.b32 	%r1866, 0;
	@%p192 bra 	$L__BB0_254;
	mov.b32 	%r1865, 0;
$L__BB0_253:
	.pragma "nounroll";
	mov.u32 	%r1691, smem;
	cvt.u64.u32 	%rd985, %r1691;
	cvta.shared.u64 	%rd986, %rd985;
	mapa.u64	%rd987, %rd986, %r1865;
	shl.b64 	%rd988, %rd53, 1;
	add.s64 	%rd989, %rd987, %rd988;
	ld.u16 	%rs696, [%rd989+4];
	ld.u16 	%rs697, [%rd989+6];
	mov.b32 	%r1677, {%rs696, %rs697};
	shl.b32 	%r1692, %r1865, 1;
	mul.wide.s32 	%rd990, %r1692, 2;
	add.s64 	%rd991, %rd1, %rd990;
	ld.local.v4.u32 	{%r1678, %r1682, %r1686, %r1690}, [%rd991];
	// begin inline asm
	{fma.rn.f16x2 %r1675,%r1629,%r1677,%r1678;
}
	// end inline asm
	add.s32 	%r1693, %r1865, 1;
	mapa.u64	%rd992, %rd986, %r1693;
	add.s64 	%rd993, %rd992, %rd988;
	ld.u16 	%rs698, [%rd993+4];
	ld.u16 	%rs699, [%rd993+6];
	mov.b32 	%r1681, {%rs698, %rs699};
	// begin inline asm
	{fma.rn.f16x2 %r1679,%r1629,%r1681,%r1682;
}
	// end inline asm
	add.s32 	%r1694, %r1865, 2;
	mapa.u64	%rd994, %rd986, %r1694;
	add.s64 	%rd995, %rd994, %rd988;
	ld.u16 	%rs700, [%rd995+4];
	ld.u16 	%rs701, [%rd995+6];
	mov.b32 	%r1685, {%rs700, %rs701};
	// begin inline asm
	{fma.rn.f16x2 %r1683,%r1629,%r1685,%r1686;
}
	// end inline asm
	add.s32 	%r1695, %r1865, 3;
	mapa.u64	%rd996, %rd986, %r1695;
	add.s64 	%rd997, %rd996, %rd988;
	ld.u16 	%rs702, [%rd997+4];
	ld.u16 	%rs703, [%rd997+6];
	mov.b32 	%r1689, {%rs702, %rs703};
	// begin inline asm
	{fma.rn.f16x2 %r1687,%r1629,%r1689,%r1690;
}
	// end inline asm
	st.local.v4.u32 	[%rd991], {%r1675, %r1679, %r1683, %r1687};
	add.s32 	%r1865, %r1865, 4;
	setp.ne.s32 	%p193, %r1865, %r169;
	mov.u32 	%r1866, %r169;
	@%p193 bra 	$L__BB0_253;
$L__BB0_254:
	setp.eq.s32 	%p194, %r104, 0;
	@%p194 bra 	$L__BB0_258;
	setp.eq.s32 	%p195, %r104, 1;
	mov.u32 	%r1700, smem;
	cvt.u64.u32 	%rd998, %r1700;
	cvta.shared.u64 	%rd999, %rd998;
	mapa.u64	%rd1000, %rd999, %r1866;
	shl.b64 	%rd1001, %rd53, 1;
	add.s64 	%rd1002, %rd1000, %rd1001;
	ld.u16 	%rs704, [%rd1002+4];
	ld.u16 	%rs705, [%rd1002+6];
	mov.b32 	%r1698, {%rs704, %rs705};
	shl.b32 	%r1701, %r1866, 1;
	mul.wide.s32 	%rd1003, %r1701, 2;
	add.s64 	%rd54, %rd1, %rd1003;
	ld.local.u32 	%r1699, [%rd54];
	// begin inline asm
	{fma.rn.f16x2 %r1696,%r1629,%r1698,%r1699;
}
	// end inline asm
	st.local.u32 	[%rd54], %r1696;
	@%p195 bra 	$L__BB0_258;
	setp.eq.s32 	%p196, %r104, 2;
	add.s32 	%r1706, %r1866, 1;
	cvta.shared.u64 	%rd1005, %rd998;
	mapa.u64	%rd1006, %rd1005, %r1706;
	add.s64 	%rd1008, %rd1006, %rd1001;
	ld.u16 	%rs706, [%rd1008+4];
	ld.u16 	%rs707, [%rd1008+6];
	mov.b32 	%r1704, {%rs706, %rs707};
	ld.local.u32 	%r1705, [%rd54+4];
	// begin inline asm
	{fma.rn.f16x2 %r1702,%r1629,%r1704,%r1705;
}
	// end inline asm
	st.local.u32 	[%rd54+4], %r1702;
	@%p196 bra 	$L__BB0_258;
	add.s32 	%r1712, %r1866, 2;
	cvta.shared.u64 	%rd1010, %rd998;
	mapa.u64	%rd1011, %rd1010, %r1712;
	add.s64 	%rd1013, %rd1011, %rd1001;
	ld.u16 	%rs708, [%rd1013+4];
	ld.u16 	%rs709, [%rd1013+6];
	mov.b32 	%r1710, {%rs708, %rs709};
	ld.local.u32 	%r1711, [%rd54+8];
	// begin inline asm
	{fma.rn.f16x2 %r1708,%r1629,%r1710,%r1711;
}
	// end inline asm
	st.local.u32 	[%rd54+8], %r1708;
$L__BB0_258:
	setp.lt.u32 	%p197, %r170, 3;
	mov.b32 	%r1868, 0;
	@%p197 bra 	$L__BB0_261;
	mov.b32 	%r1867, 0;
$L__BB0_260:
	.pragma "nounroll";
	mov.u32 	%r1732, smem;
	cvt.u64.u32 	%rd1014, %r1732;
	cvta.shared.u64 	%rd1015, %rd1014;
	mapa.u64	%rd1016, %rd1015, %r1867;
	mul.wide.s32 	%rd1017, %r192, 2;
	add.s64 	%rd1018, %rd1016, %rd1017;
	ld.u16 	%rs710, [%rd1018];
	ld.u16 	%rs711, [%rd1018+2];
	mov.b32 	%r1718, {%rs710, %rs711};
	shl.b32 	%r1733, %r1867, 1;
	mul.wide.s32 	%rd1019, %r1733, 2;
	add.s64 	%rd1020, %rd1, %rd1019;
	ld.local.v4.u32 	{%r1719, %r1723, %r1727, %r1731}, [%rd1020];
	// begin inline asm
	{fma.rn.f16x2 %r1716,%r1629,%r1718,%r1719;
}
	// end inline asm
	add.s32 	%r1734, %r1867, 1;
	mapa.u64	%rd1021, %rd1015, %r1734;
	add.s64 	%rd1022, %rd1021, %rd1017;
	ld.u16 	%rs712, [%rd1022];
	ld.u16 	%rs713, [%rd1022+2];
	mov.b32 	%r1722, {%rs712, %rs713};
	// begin inline asm
	{fma.rn.f16x2 %r1720,%r1629,%r1722,%r1723;
}
	// end inline asm
	add.s32 	%r1735, %r1867, 2;
	mapa.u64	%rd1023, %rd1015, %r1735;
	add.s64 	%rd1024, %rd1023, %rd1017;
	ld.u16 	%rs714, [%rd1024];
	ld.u16 	%rs715, [%rd1024+2];
	mov.b32 	%r1726, {%rs714, %rs715};
	// begin inline asm
	{fma.rn.f16x2 %r1724,%r1629,%r1726,%r1727;
}
	// end inline asm
	add.s32 	%r1736, %r1867, 3;
	mapa.u64	%rd1025, %rd1015, %r1736;
	add.s64 	%rd1026, %rd1025, %rd1017;
	ld.u16 	%rs716, [%rd1026];
	ld.u16 	%rs717, [%rd1026+2];
	mov.b32 	%r1730, {%rs716, %rs717};
	// begin inline asm
	{fma.rn.f16x2 %r1728,%r1629,%r1730,%r1731;
}
	// end inline asm
	st.local.v4.u32 	[%rd1020], {%r1716, %r1720, %r1724, %r1728};
	add.s32 	%r1867, %r1867, 4;
	setp.ne.s32 	%p198, %r1867, %r169;
	mov.u32 	%r1868, %r169;
	@%p198 bra 	$L__BB0_260;
$L__BB0_261:
	setp.eq.s32 	%p199, %r104, 0;
	@%p199 bra 	$L__BB0_265;
	setp.eq.s32 	%p200, %r104, 1;
	mov.u32 	%r1741, smem;
	cvt.u64.u32 	%rd1027, %r1741;
	cvta.shared.u64 	%rd1028, %rd1027;
	mapa.u64	%rd1029, %rd1028, %r1868;
	mul.wide.s32 	%rd1030, %r192, 2;
	add.s64 	%rd1031, %rd1029, %rd1030;
	ld.u16 	%rs718, [%rd1031];
	ld.u16 	%rs719, [%rd1031+2];
	mov.b32 	%r1739, {%rs718, %rs719};
	shl.b32 	%r1742, %r1868, 1;
	mul.wide.s32 	%rd1032, %r1742, 2;
	add.s64 	%rd55, %rd1, %rd1032;
	ld.local.u32 	%r1740, [%rd55];
	// begin inline asm
	{fma.rn.f16x2 %r1737,%r1629,%r1739,%r1740;
}
	// end inline asm
	st.local.u32 	[%rd55], %r1737;
	@%p200 bra 	$L__BB0_265;
	setp.eq.s32 	%p201, %r104, 2;
	add.s32 	%r1747, %r1868, 1;
	cvta.shared.u64 	%rd1034, %rd1027;
	mapa.u64	%rd1035, %rd1034, %r1747;
	add.s64 	%rd1037, %rd1035, %rd1030;
	ld.u16 	%rs720, [%rd1037];
	ld.u16 	%rs721, [%rd1037+2];
	mov.b32 	%r1745, {%rs720, %rs721};
	ld.local.u32 	%r1746, [%rd55+4];
	// begin inline asm
	{fma.rn.f16x2 %r1743,%r1629,%r1745,%r1746;
}
	// end inline asm
	st.local.u32 	[%rd55+4], %r1743;
	@%p201 bra 	$L__BB0_265;
	add.s32 	%r1753, %r1868, 2;
	cvta.shared.u64 	%rd1039, %rd1027;
	mapa.u64	%rd1040, %rd1039, %r1753;
	add.s64 	%rd1042, %rd1040, %rd1030;
	ld.u16 	%rs722, [%rd1042];
	ld.u16 	%rs723, [%rd1042+2];
	mov.b32 	%r1751, {%rs722, %rs723};
	ld.local.u32 	%r1752, [%rd55+8];
	// begin inline asm
	{fma.rn.f16x2 %r1749,%r1629,%r1751,%r1752;
}
	// end inline asm
	st.local.u32 	[%rd55+8], %r1749;
$L__BB0_265:
	setp.lt.u32 	%p202, %r170, 3;
	add.s32 	%r1756, %r189, %r27;
	cvt.s64.s32 	%rd1043, %r1756;
	add.s64 	%rd56, %rd52, %rd1043;
	mov.b32 	%r1870, 0;
	@%p202 bra 	$L__BB0_268;
	mov.b32 	%r1869, 0;
$L__BB0_267:
	.pragma "nounroll";
	mov.u32 	%r1774, smem;
	cvt.u64.u32 	%rd1044, %r1774;
	cvta.shared.u64 	%rd1045, %rd1044;
	mapa.u64	%rd1046, %rd1045, %r1869;
	shl.b64 	%rd1047, %rd56, 1;
	add.s64 	%rd1048, %rd1046, %rd1047;
	ld.u16 	%rs724, [%rd1048+4];
	ld.u16 	%rs725, [%rd1048+6];
	mov.b32 	%r1760, {%rs724, %rs725};
	shl.b32 	%r1775, %r1869, 1;
	mul.wide.s32 	%rd1049, %r1775, 2;
	add.s64 	%rd1050, %rd1, %rd1049;
	ld.local.v4.u32 	{%r1761, %r1765, %r1769, %r1773}, [%rd1050];
	// begin inline asm
	{fma.rn.f16x2 %r1758,%r1629,%r1760,%r1761;
}
	// end inline asm
	add.s32 	%r1776, %r1869, 1;
	mapa.u64	%rd1051, %rd1045, %r1776;
	add.s64 	%rd1052, %rd1051, %rd1047;
	ld.u16 	%rs726, [%rd1052+4];
	ld.u16 	%rs727, [%rd1052+6];
	mov.b32 	%r1764, {%rs726, %rs727};
	// begin inline asm
	{fma.rn.f16x2 %r1762,%r1629,%r1764,%r1765;
}
	// end inline asm
	add.s32 	%r1777, %r1869, 2;
	mapa.u64	%rd1053, %rd1045, %r1777;
	add.s64 	%rd1054, %rd1053, %rd1047;
	ld.u16 	%rs728, [%rd1054+4];
	ld.u16 	%rs729, [%rd1054+6];
	mov.b32 	%r1768, {%rs728, %rs729};
	// begin inline asm
	{fma.rn.f16x2 %r1766,%r1629,%r1768,%r1769;
}
	// end inline asm
	add.s32 	%r1778, %r1869, 3;
	mapa.u64	%rd1055, %rd1045, %r1778;
	add.s64 	%rd1056, %rd1055, %rd1047;
	ld.u16 	%rs730, [%rd1056+4];
	ld.u16 	%rs731, [%rd1056+6];
	mov.b32 	%r1772, {%rs730, %rs731};
	// begin inline asm
	{fma.rn.f16x2 %r1770,%r1629,%r1772,%r1773;
}
	// end inline asm
	st.local.v4.u32 	[%rd1050], {%r1758, %r1762, %r1766, %r1770};
	add.s32 	%r1869, %r1869, 4;
	setp.ne.s32 	%p203, %r1869, %r169;
	mov.u32 	%r1870, %r169;
	@%p203 bra 	$L__BB0_267;
$L__BB0_268:
	setp.eq.s32 	%p204, %r104, 0;
	@%p204 bra 	$L__BB0_272;
	setp.eq.s32 	%p205, %r104, 1;
	mov.u32 	%r1783, smem;
	cvt.u64.u32 	%rd1057, %r1783;
	cvta.shared.u64 	%rd1058, %rd1057;
	mapa.u64	%rd1059, %rd1058, %r1870;
	shl.b64 	%rd1060, %rd56, 1;
	add.s64 	%rd1061, %rd1059, %rd1060;
	ld.u16 	%rs732, [%rd1061+4];
	ld.u16 	%rs733, [%rd1061+6];
	mov.b32 	%r1781, {%rs732, %rs733};
	shl.b32 	%r1784, %r1870, 1;
	mul.wide.s32 	%rd1062, %r1784, 2;
	add.s64 	%rd57, %rd1, %rd1062;
	ld.local.u32 	%r1782, [%rd57];
	// begin inline asm
	{fma.rn.f16x2 %r1779,%r1629,%r1781,%r1782;
}
	// end inline asm
	st.local.u32 	[%rd57], %r1779;
	@%p205 bra 	$L__BB0_272;
	setp.eq.s32 	%p206, %r104, 2;
	add.s32 	%r1789, %r1870, 1;
	cvta.shared.u64 	%rd1064, %rd1057;
	mapa.u64	%rd1065, %rd1064, %r1789;
	add.s64 	%rd1067, %rd1065, %rd1060;
	ld.u16 	%rs734, [%rd1067+4];
	ld.u16 	%rs735, [%rd1067+6];
	mov.b32 	%r1787, {%rs734, %rs735};
	ld.local.u32 	%r1788, [%rd57+4];
	// begin inline asm
	{fma.rn.f16x2 %r1785,%r1629,%r1787,%r1788;
}
	// end inline asm
	st.local.u32 	[%rd57+4], %r1785;
	@%p206 bra 	$L__BB0_272;
	add.s32 	%r1795, %r1870, 2;
	cvta.shared.u64 	%rd1069, %rd1057;
	mapa.u64	%rd1070, %rd1069, %r1795;
	add.s64 	%rd1072, %rd1070, %rd1060;
	ld.u16 	%rs736, [%rd1072+4];
	ld.u16 	%rs737, [%rd1072+6];
	mov.b32 	%r1793, {%rs736, %rs737};
	ld.local.u32 	%r1794, [%rd57+8];
	// begin inline asm
	{fma.rn.f16x2 %r1791,%r1629,%r1793,%r1794;
}
	// end inline asm
	st.local.u32 	[%rd57+8], %r1791;
$L__BB0_272:
	ld.local.v4.f32 	{%f24, %f25, %f26, %f27}, [%rd1];
	// begin inline asm
	st.global.cg.v4.f32 [%rd1079], {%f24,%f25,%f26,%f27};
	// end inline asm
	add.s64 	%rd1074, %rd1079, 16;
	ld.local.v4.f32 	{%f28, %f29, %f30, %f31}, [%rd1+16];
	// begin inline asm
	st.global.cg.v4.f32 [%rd1074], {%f28,%f29,%f30,%f31};
	// end inline asm
	add.s64 	%rd1079, %rd1079, 32;
	add.s32 	%r1803, %r1803, 1;
	setp.ne.s32 	%p207, %r1803, 4;
	@%p207 bra 	$L__BB0_8;
	ld.param.u32 	%r1798, [_Z40ms_deformable_im2col_gpu_kernel_templateI6__halfLi8ELi4ELi32ELi3ELi2ELi5EEvPKT_PKlS5_S3_S3_iiiPS1__param_7];
	add.s32 	%r1800, %r1800, 1;
	setp.lt.s32 	%p208, %r1800, %r1798;
	setp.lt.u32 	%p209, %r1800, %r13;
	and.pred  	%p210, %p208, %p209;
	@%p210 bra 	$L__BB0_7;
$L__BB0_274:
	ret;

}


// ===== COMPILED SASS (sm_100) =====

	.target	sm_100

	.elftype	@"ET_EXEC"


//--------------------- .note.nv.tkinfo           --------------------------
	.section	.note.nv.tkinfo,"",@"SHT_NOTE"
	.sectionflags	@"SHF_NOTE_NV_TKINFO"
	.tkinfo
        /*0018*/ 	.word	0x00000002
        /*0030*/ 	.string	""
        /*0030*/ 	.string	"ptxas"
        /*0030*/ 	.string	"Cuda compilation tools, release 13.0, V13.0.88"
        /*0030*/ 	.string	"Build cuda_13.0.r13.0/compiler.36424714_0"
        /*0030*/ 	.string	"-arch sm_100 -m 64 "



//--------------------- .note.nv.cuinfo           --------------------------
	.section	.note.nv.cuinfo,"",@"SHT_NOTE"
	.sectionflags	@"SHF_NOTE_NV_CUINFO"
        /*0018*/ 	.short	0x0002
        /*001a*/ 	.short	0x0064
        /*001c*/ 	.short	0x0082
	.zero		2


//--------------------- .nv.info                  --------------------------
	.section	.nv.info,"",@"SHT_CUDA_INFO"
	.align	4


	//----- nvinfo : EIATTR_REGCOUNT
	.align		4
        /*0000*/ 	.byte	0x04, 0x2f
        /*0002*/ 	.short	(.L_1 - .L_0)
	.align		4
.L_0:
        /*0004*/ 	.word	index@(_Z40ms_deformable_im2col_gpu_kernel_templateI6__halfLi8ELi4ELi32ELi3ELi2ELi5EEvPKT_PKlS5_S3_S3_iiiPS1_)
        /*0008*/ 	.word	0x00000030


	//----- nvinfo : EIATTR_FRAME_SIZE
	.align		4
.L_1:
        /*000c*/ 	.byte	0x04, 0x11
        /*000e*/ 	.short	(.L_3 - .L_2)
	.align		4
.L_2:
        /*0010*/ 	.word	index@(_Z40ms_deformable_im2col_gpu_kernel_templateI6__halfLi8ELi4ELi32ELi3ELi2ELi5EEvPKT_PKlS5_S3_S3_iiiPS1_)
        /*0014*/ 	.word	0x00000020


	//----- nvinfo : EIATTR_MIN_STACK_SIZE
	.align		4
.L_3:
        /*0018*/ 	.byte	0x04, 0x12
        /*001a*/ 	.short	(.L_5 - .L_4)
	.align		4
.L_4:
        /*001c*/ 	.word	index@(_Z40ms_deformable_im2col_gpu_kernel_templateI6__halfLi8ELi4ELi32ELi3ELi2ELi5EEvPKT_PKlS5_S3_S3_iiiPS1_)
        /*0020*/ 	.word	0x00000020
.L_5:


//--------------------- .nv.compat                --------------------------
	.section	.nv.compat,"",@"SHT_CUDA_COMPAT_INFO"
	.align	4
        /*0000*/ 	.byte	0x02, 0x09, 0x00, 0x00, 0x02, 0x02, 0x01, 0x00, 0x02, 0x05, 0x05, 0x00, 0x03, 0x07, 0x01, 0x01
        /*0010*/ 	.byte	0x02, 0x03, 0x00, 0x00, 0x02, 0x06, 0x01, 0x00, 0x04, 0x0b, 0x08, 0x00, 0x09, 0x00, 0x00, 0x00
        /*0020*/ 	.byte	0x00, 0x00, 0x00, 0x00


//--------------------- .nv.info._Z40ms_deformable_im2col_gpu_kernel_templateI6__halfLi8ELi4ELi32ELi3ELi2ELi5EEvPKT_PKlS5_S3_S3_iiiPS1_ --------------------------
	.section	.nv.info._Z40ms_deformable_im2col_gpu_kernel_templateI6__halfLi8ELi4ELi32ELi3ELi2ELi5EEvPKT_PKlS5_S3_S3_iiiPS1_,"",@"SHT_CUDA_INFO"
	.sectionflags	@""
	.align	4


	//----- nvinfo : EIATTR_CUDA_API_VERSION
	.align		4
        /*0000*/ 	.byte	0x04, 0x37
        /*0002*/ 	.short	(.L_7 - .L_6)
.L_6:
        /*0004*/ 	.word	0x00000082


	//----- nvinfo : EIATTR_KPARAM_INFO
	.align		4
.L_7:
        /*0008*/ 	.byte	0x04, 0x17
        /*000a*/ 	.short	(.L_9 - .L_8)
.L_8:
        /*000c*/ 	.word	0x00000000
        /*0010*/ 	.short	0x0008
        /*0012*/ 	.short	0x0038
        /*0014*/ 	.byte	0x00, 0xf5, 0x21, 0x00


	//----- nvinfo : EIATTR_KPARAM_INFO
	.align		4
.L_9:
        /*0018*/ 	.byte	0x04, 0x17
        /*001a*/ 	.short	(.L_11 - .L_10)
.L_10:
        /*001c*/ 	.word	0x00000000
        /*0020*/ 	.short	0x0007
        /*0022*/ 	.short	0x0030
        /*0024*/ 	.byte	0x00, 0xf0, 0x11, 0x00


	//----- nvinfo : EIATTR_KPARAM_INFO
	.align		4
.L_11:
        /*0028*/ 	.byte	0x04, 0x17
        /*002a*/ 	.short	(.L_13 - .L_12)
.L_12:
        /*002c*/ 	.word	0x00000000
        /*0030*/ 	.short	0x0006
        /*0032*/ 	.short	0x002c
        /*0034*/ 	.byte	0x00, 0xf0, 0x11, 0x00


	//----- nvinfo : EIATTR_KPARAM_INFO
	.align		4
.L_13:
        /*0038*/ 	.byte	0x04, 0x17
        /*003a*/ 	.short	(.L_15 - .L_14)
.L_14:
        /*003c*/ 	.word	0x00000000
        /*0040*/ 	.short	0x0005
        /*0042*/ 	.short	0x0028
        /*0044*/ 	.byte	0x00, 0xf0, 0x11, 0x00


	//----- nvinfo : EIATTR_KPARAM_INFO
	.align		4
.L_15:
        /*0048*/ 	.byte	0x04, 0x17
        /*004a*/ 	.short	(.L_17 - .L_16)
.L_16:
        /*004c*/ 	.word	0x00000000
        /*0050*/ 	.short	0x0004
        /*0052*/ 	.short	0x0020
        /*0054*/ 	.byte	0x00, 0xf5, 0x21, 0x00


	//----- nvinfo : EIATTR_KPARAM_INFO
	.align		4
.L_17:
        /*0058*/ 	.byte	0x04, 0x17
        /*005a*/ 	.short	(.L_19 - .L_18)
.L_18:
        /*005c*/ 	.word	0x00000000
        /*0060*/ 	.short	0x0003
        /*0062*/ 	.short	0x0018
        /*0064*/ 	.byte	0x00, 0xf5, 0x21, 0x00


	//----- nvinfo : EIATTR_KPARAM_INFO
	.align		4
.L_19:
        /*0068*/ 	.byte	0x04, 0x17
        /*006a*/ 	.short	(.L_21 - .L_20)
.L_20:
        /*006c*/ 	.word	0x00000000
        /*0070*/ 	.short	0x0002
        /*0072*/ 	.short	0x0010
        /*0074*/ 	.byte	0x00, 0xf5, 0x21, 0x00


	//----- nvinfo : EIATTR_KPARAM_INFO
	.align		4
.L_21:
        /*0078*/ 	.byte	0x04, 0x17
        /*007a*/ 	.short	(.L_23 - .L_22)
.L_22:
        /*007c*/ 	.word	0x00000000
        /*0080*/ 	.short	0x0001
        /*0082*/ 	.short	0x0008
        /*0084*/ 	.byte	0x00, 0xf5, 0x21, 0x00


	//----- nvinfo : EIATTR_KPARAM_INFO
	.align		4
.L_23:
        /*0088*/ 	.byte	0x04, 0x17
        /*008a*/ 	.short	(.L_25 - .L_24)
.L_24:
        /*008c*/ 	.word	0x00000000
        /*0090*/ 	.short	0x0000
        /*0092*/ 	.short	0x0000
        /*0094*/ 	.byte	0x00, 0xf5, 0x21, 0x00


	//----- nvinfo : EIATTR_SPARSE_MMA_MASK
	.align		4
.L_25:
        /*0098*/ 	.byte	0x03, 0x50
        /*009a*/ 	.short	0x0000


	//----- nvinfo : EIATTR_MAXREG_COUNT
	.align		4
        /*009c*/ 	.byte	0x03, 0x1b
        /*009e*/ 	.short	0x00ff


	//----- nvinfo : EIATTR_NUM_BARRIERS
	.align		4
        /*00a0*/ 	.byte	0x02, 0x4c
        /*00a2*/ 	.byte	0x01
	.zero		1


	//----- nvinfo : EIATTR_MERCURY_ISA_VERSION
	.align		4
        /*00a4*/ 	.byte	0x03, 0x5f
        /*00a6*/ 	.short	0x0101


	//----- nvinfo : EIATTR_COOP_GROUP_MASK_REGIDS
	.align		4
        /*00a8*/ 	.byte	0x04, 0x29
        /*00aa*/ 	.short	(.L_27 - .L_26)


	//   ....[0]....
.L_26:
        /*00ac*/ 	.word	0xffffffff


	//----- nvinfo : EIATTR_COOP_GROUP_INSTR_OFFSETS
	.align		4
.L_27:
        /*00b0*/ 	.byte	0x04, 0x28
        /*00b2*/ 	.short	(.L_29 - .L_28)


	//   ....[0]....
.L_28:
        /*00b4*/ 	.word	0x00000890


	//----- nvinfo : EIATTR_VRC_CTA_INIT_COUNT
	.align		4
.L_29:
        /*00b8*/ 	.byte	0x02, 0x4a
	.zero		1
	.zero		1


	//----- nvinfo : EIATTR_EXIT_INSTR_OFFSETS
	.align		4
        /*00bc*/ 	.byte	0x04, 0x1c
        /*00be*/ 	.short	(.L_31 - .L_30)


	//   ....[0]....
.L_30:
        /*00c0*/ 	.word	0x00000aa0


	//   ....[1]....
        /*00c4*/ 	.word	0x0000e680


	//   ....[2]....
        /*00c8*/ 	.word	0x0000e6c0


	//----- nvinfo : EIATTR_CRS_STACK_SIZE
	.align		4
.L_31:
        /*00cc*/ 	.byte	0x04, 0x1e
        /*00ce*/ 	.short	(.L_33 - .L_32)
.L_32:
        /*00d0*/ 	.word	0x00000000


	//----- nvinfo : EIATTR_CBANK_PARAM_SIZE
	.align		4
.L_33:
        /*00d4*/ 	.byte	0x03, 0x19
        /*00d6*/ 	.short	0x0040


	//----- nvinfo : EIATTR_PARAM_CBANK
	.align		4
        /*00d8*/ 	.byte	0x04, 0x0a
        /*00da*/ 	.short	(.L_35 - .L_34)
	.align		4
.L_34:
        /*00dc*/ 	.word	index@(.nv.constant0._Z40ms_deformable_im2col_gpu_kernel_templateI6__halfLi8ELi4ELi32ELi3ELi2ELi5EEvPKT_PKlS5_S3_S3_iiiPS1_)
        /*00e0*/ 	.short	0x0380
        /*00e2*/ 	.short	0x0040


	//----- nvinfo : EIATTR_SW_WAR
	.align		4
.L_35:
        /*00e4*/ 	.byte	0x04, 0x36
        /*00e6*/ 	.short	(.L_37 - .L_36)
.L_36:
        /*00e8*/ 	.word	0x00000008
.L_37:


//--------------------- .nv.callgraph             --------------------------
	.section	.nv.callgraph,"",@"SHT_CUDA_CALLGRAPH"
	.align	4
	.sectionentsize	8
	.align		4
        /*0000*/ 	.word	0x00000000
	.align		4
        /*0004*/ 	.word	0xffffffff
	.align		4
        /*0008*/ 	.word	0x00000000
	.align		4
        /*000c*/ 	.word	0xfffffffe
	.align		4
        /*0010*/ 	.word	0x00000000
	.align		4
        /*0014*/ 	.word	0xfffffffd
	.align		4
        /*0018*/ 	.word	0x00000000
	.align		4
        /*001c*/ 	.word	0xfffffffc


//--------------------- .text._Z40ms_deformable_im2col_gpu_kernel_templateI6__halfLi8ELi4ELi32ELi3ELi2ELi5EEvPKT_PKlS5_S3_S3_iiiPS1_ --------------------------
	.section	.text._Z40ms_deformable_im2col_gpu_kernel_templateI6__halfLi8ELi4ELi32ELi3ELi2ELi5EEvPKT_PKlS5_S3_S3_iiiPS1_,"ax",@progbits
	.align	128
        .global         _Z40ms_deformable_im2col_gpu_kernel_templateI6__halfLi8ELi4ELi32ELi3ELi2ELi5EEvPKT_PKlS5_S3_S3_iiiPS1_
        .type           _Z40ms_deformable_im2col_gpu_kernel_templateI6__halfLi8ELi4ELi32ELi3ELi2ELi5EEvPKT_PKlS5_S3_S3_iiiPS1_,@function
        .size           _Z40ms_deformable_im2col_gpu_kernel_templateI6__halfLi8ELi4ELi32ELi3ELi2ELi5EEvPKT_PKlS5_S3_S3_iiiPS1_,(.L_x_116 - _Z40ms_deformable_im2col_gpu_kernel_templateI6__halfLi8ELi4ELi32ELi3ELi2ELi5EEvPKT_PKlS5_S3_S3_iiiPS1_)
        .other          _Z40ms_deformable_im2col_gpu_kernel_templateI6__halfLi8ELi4ELi32ELi3ELi2ELi5EEvPKT_PKlS5_S3_S3_iiiPS1_,@"STO_CUDA_ENTRY STV_DEFAULT"
_Z40ms_deformable_im2col_gpu_kernel_templateI6__halfLi8ELi4ELi32ELi3ELi2ELi5EEvPKT_PKlS5_S3_S3_iiiPS1_:
.text._Z40ms_deformable_im2col_gpu_kernel_templateI6__halfLi8ELi4ELi32ELi3ELi2ELi5EEvPKT_PKlS5_S3_S3_iiiPS1_:
[----:B------:R-:W0:Y:S01]  /*0000*/  LDC R1, c[0x0][0x37c] ;  /* 0x0000df00ff017b82 */ /* 0x000e220000000800 */
[----:B------:R-:W-:-:S05]  /*0010*/  CS2R.32 R24, SR_CgaSize ;  /* 0x0000000000187805 */ /* 0x000fca0000008a00 */
[----:B------:R-:W-:-:S05]  /*0020*/  IMAD R24, R24, -0xa0, RZ ;  /* 0xffffff6018187824 */ /* 0x000fca00078e02ff */
[----:B------:R-:W-:-:S14]  /*0030*/  R2UR UR14, R24 ;  /* 0x00000000180e72ca */ /* 0x000fdc00000e0000 */
[----:B------:R-:W1:Y:S01]  /*0040*/  LDCU UR14, c[0x0][UR14+0x2a0] ;  /* 0x000054000e0e77ac */ /* 0x000e620008000800 */
[----:B------:R-:W2:Y:S01]  /*0050*/  S2R R24, SR_TID.X ;  /* 0x0000000000187919 */ /* 0x000ea20000002100 */
[----:B0-----:R-:W-:Y:S01]  /*0060*/  VIADD R1, R1, 0xffffffe0 ;  /* 0xffffffe001017836 */ /* 0x001fe20000000000 */
[----:B------:R-:W-:Y:S01]  /*0070*/  BSSY.RECONVERGENT B0, `(.L_x_0) ;  /* 0x0000078000007945 */ /* 0x000fe20003800200 */
[----:B------:R-:W0:Y:S03]  /*0080*/  LDCU UR9, c[0x0][0x3ac] ;  /* 0x00007580ff0977ac */ /* 0x000e260008000800 */
[----:B------:R-:W-:Y:S01]  /*0090*/  R2UR UR15, R1 ;  /* 0x00000000010f72ca */ /* 0x000fe200000e0000 */
[----:B------:R-:W3:Y:S01]  /*00a0*/  LDCU.64 UR12, c[0x0][0x358] ;  /* 0x00006b00ff0c77ac */ /* 0x000ee20008000a00 */
[----:B------:R-:W4:Y:S01]  /*00b0*/  LDCU.64 UR10, c[0x0][0x380] ;  /* 0x00007000ff0a77ac */ /* 0x000f220008000a00 */
[----:B-1----:R-:W-:-:S04]  /*00c0*/  USHF.L.U32 UR4, UR14, 0x1, URZ ;  /* 0x000000010e047899 */ /* 0x002fc800080006ff */
[----:B------:R-:W-:Y:S02]  /*00d0*/  ULOP3.LUT UR5, UR4, 0x20, URZ, 0x3c, !UPT ;  /* 0x0000002004057892 */ /* 0x000fe4000f8e3cff */
[----:B------:R-:W-:Y:S01]  /*00e0*/  IMAD.U32 R4, RZ, RZ, UR4 ;  /* 0x00000004ff047e24 */ /* 0x000fe2000f8e00ff */
[----:B0-----:R-:W-:-:S03]  /*00f0*/  USHF.L.U32 UR8, UR9, 0x1, URZ ;  /* 0x0000000109087899 */ /* 0x001fc600080006ff */
[----:B------:R-:W-:Y:S02]  /*0100*/  ISETP.LE.AND P2, PT, RZ, UR5, PT ;  /* 0x00000005ff007c0c */ /* 0x000fe4000bf43270 */
[-C--:B------:R-:W-:Y:S02]  /*0110*/  IABS R5, R4.reuse ;  /* 0x0000000400057213 */ /* 0x080fe40000000000 */
[----:B------:R-:W-:Y:S01]  /*0120*/  IABS R4, R4 ;  /* 0x0000000400047213 */ /* 0x000fe20000000000 */
[----:B------:R-:W0:Y:S01]  /*0130*/  S2UR UR5, SR_CTAID.X ;  /* 0x00000000000579c3 */ /* 0x000e220000002500 */
[----:B------:R-:W1:Y:S03]  /*0140*/  I2F.RP R0, R5 ;  /* 0x0000000500007306 */ /* 0x000e660000209400 */
[----:B------:R-:W-:-:S05]  /*0150*/  IMAD.MOV R4, RZ, RZ, -R4 ;  /* 0x000000ffff047224 */ /* 0x000fca00078e0a04 */
[----:B-1----:R-:W1:Y:S02]  /*0160*/  MUFU.RCP R0, R0 ;  /* 0x0000000000007308 */ /* 0x002e640000001000 */
[----:B-1----:R-:W-:-:S06]  /*0170*/  VIADD R2, R0, 0xffffffe ;  /* 0x0ffffffe00027836 */ /* 0x002fcc0000000000 */
[----:B------:R1:W5:Y:S02]  /*0180*/  F2I.FTZ.U32.TRUNC.NTZ R3, R2 ;  /* 0x0000000200037305 */ /* 0x000364000021f000 */
[----:B-1----:R-:W-:Y:S02]  /*0190*/  IMAD.MOV.U32 R2, RZ, RZ, RZ ;  /* 0x000000ffff027224 */ /* 0x002fe400078e00ff */
[----:B-----5:R-:W-:-:S04]  /*01a0*/  IMAD.MOV R6, RZ, RZ, -R3 ;  /* 0x000000ffff067224 */ /* 0x020fc800078e0a03 */
[----:B------:R-:W-:-:S04]  /*01b0*/  IMAD R7, R6, R5, RZ ;  /* 0x0000000506077224 */ /* 0x000fc800078e02ff */
[----:B------:R-:W-:Y:S02]  /*01c0*/  IMAD.HI.U32 R3, R3, R7, R2 ;  /* 0x0000000703037227 */ /* 0x000fe400078e0002 */
[----:B------:R-:W1:Y:S04]  /*01d0*/  S2R R7, SR_CTAID.X ;  /* 0x0000000000077919 */ /* 0x000e680000002500 */
[----:B------:R-:W-:-:S04]  /*01e0*/  IMAD.HI.U32 R3, R3, 0x20, RZ ;  /* 0x0000002003037827 */ /* 0x000fc800078e00ff */
[----:B------:R-:W-:Y:S02]  /*01f0*/  IMAD R0, R3, R4, 0x20 ;  /* 0x0000002003007424 */ /* 0x000fe400078e0204 */
[----:B------:R-:W5:Y:S03]  /*0200*/  I2F.U32.RP R4, UR14 ;  /* 0x0000000e00047d06 */ /* 0x000f660008209000 */
[----:B------:R-:W-:-:S05]  /*0210*/  ISETP.GT.U32.AND P1, PT, R5, R0, PT ;  /* 0x000000000500720c */ /* 0x000fca0003f24070 */
[----:B-----5:R-:W-:Y:S08]  /*0220*/  MUFU.RCP R4, R4 ;  /* 0x0000000400047308 */ /* 0x020ff00000001000 */
[----:B------:R-:W-:Y:S02]  /*0230*/  @!P1 IMAD.IADD R0, R0, 0x1, -R5 ;  /* 0x0000000100009824 */ /* 0x000fe400078e0a05 */
[----:B------:R-:W-:Y:S01]  /*0240*/  @!P1 VIADD R3, R3, 0x1 ;  /* 0x0000000103039836 */ /* 0x000fe20000000000 */
[----:B------:R-:W-:-:S02]  /*0250*/  ISETP.NE.AND P1, PT, RZ, UR4, PT ;  /* 0x00000004ff007c0c */ /* 0x000fc4000bf25270 */
[----:B------:R-:W-:-:S13]  /*0260*/  ISETP.GE.U32.AND P0, PT, R0, R5, PT ;  /* 0x000000050000720c */ /* 0x000fda0003f06070 */
[----:B------:R-:W-:-:S04]  /*0270*/  @P0 VIADD R3, R3, 0x1 ;  /* 0x0000000103030836 */ /* 0x000fc80000000000 */
[----:B------:R-:W-:Y:S01]  /*0280*/  @!P2 IMAD.MOV R3, RZ, RZ, -R3 ;  /* 0x000000ffff03a224 */ /* 0x000fe200078e0a03 */
[----:B------:R-:W-:Y:S02]  /*0290*/  @!P1 LOP3.LUT R3, RZ, UR4, RZ, 0x33, !PT ;  /* 0x00000004ff039c12 */ /* 0x000fe4000f8e33ff */
[----:B------:R-:W-:-:S03]  /*02a0*/  ISETP.NE.U32.AND P1, PT, RZ, UR14, PT ;  /* 0x0000000eff007c0c */ /* 0x000fc6000bf25070 */
[----:B------:R-:W-:-:S05]  /*02b0*/  IMAD R3, R3, UR14, RZ ;  /* 0x0000000e03037c24 */ /* 0x000fca000f8e02ff */
[----:B------:R-:W-:-:S13]  /*02c0*/  R2UR UR4, R3 ;  /* 0x00000000030472ca */ /* 0x000fda00000e0000 */
[----:B------:R-:W5:Y:S01]  /*02d0*/  I2F.U32.RP R0, UR4 ;  /* 0x0000000400007d06 */ /* 0x000f620008209000 */
[----:B------:R-:W-:Y:S01]  /*02e0*/  IMAD R5, RZ, RZ, -UR4 ;  /* 0x80000004ff057e24 */ /* 0x000fe2000f8e02ff */
[----:B------:R-:W-:-:S06]  /*02f0*/  UISETP.NE.U32.AND UP2, UPT, UR4, URZ, UPT ;  /* 0x000000ff0400728c */ /* 0x000fcc000bf45070 */
[----:B-----5:R-:W5:Y:S02]  /*0300*/  MUFU.RCP R0, R0 ;  /* 0x0000000000007308 */ /* 0x020f640000001000 */
[----:B-----5:R-:W-:-:S06]  /*0310*/  VIADD R2, R0, 0xffffffe ;  /* 0x0ffffffe00027836 */ /* 0x020fcc0000000000 */
[----:B------:R5:W2:Y:S02]  /*0320*/  F2I.FTZ.U32.TRUNC.NTZ R3, R2 ;  /* 0x0000000200037305 */ /* 0x000aa4000021f000 */
[----:B-----5:R-:W-:Y:S02]  /*0330*/  IMAD.MOV.U32 R2, RZ, RZ, RZ ;  /* 0x000000ffff027224 */ /* 0x020fe400078e00ff */
[----:B--2---:R-:W-:-:S04]  /*0340*/  IMAD R5, R5, R3, RZ ;  /* 0x0000000305057224 */ /* 0x004fc800078e02ff */
[----:B------:R-:W-:-:S04]  /*0350*/  IMAD.HI.U32 R3, R3, R5, R2 ;  /* 0x0000000503037227 */ /* 0x000fc800078e0002 */
[----:B------:R-:W-:Y:S02]  /*0360*/  VIADD R2, R4, 0xffffffe ;  /* 0x0ffffffe04027836 */ /* 0x000fe40000000000 */
[----:B0-----:R-:W-:-:S05]  /*0370*/  IMAD.HI.U32 R3, R3, UR5, RZ ;  /* 0x0000000503037c27 */ /* 0x001fca000f8e00ff */
[----:B------:R-:W-:Y:S02]  /*0380*/  R2UR UR7, R3 ;  /* 0x00000000030772ca */ /* 0x000fe400000e0000 */
[----:B------:R0:W2:Y:S02]  /*0390*/  F2I.FTZ.U32.TRUNC.NTZ R3, R2 ;  /* 0x0000000200037305 */ /* 0x0000a4000021f000 */
[----:B0-----:R-:W-:-:S09]  /*03a0*/  IMAD.MOV.U32 R2, RZ, RZ, RZ ;  /* 0x000000ffff027224 */ /* 0x001fd200078e00ff */
[----:B------:R-:W-:-:S04]  /*03b0*/  IMAD R0, RZ, RZ, -UR7 ;  /* 0x80000007ff007e24 */ /* 0x000fc8000f8e02ff */
[----:B-1----:R-:W-:Y:S02]  /*03c0*/  IMAD R0, R0, UR4, R7 ;  /* 0x0000000400007c24 */ /* 0x002fe4000f8e0207 */
[----:B--2---:R-:W-:-:S03]  /*03d0*/  IMAD.MOV R5, RZ, RZ, -R3 ;  /* 0x000000ffff057224 */ /* 0x004fc600078e0a03 */
[----:B------:R-:W-:Y:S01]  /*03e0*/  ISETP.GE.U32.AND P0, PT, R0, UR4, PT ;  /* 0x0000000400007c0c */ /* 0x000fe2000bf06070 */
[----:B------:R-:W-:-:S04]  /*03f0*/  IMAD R5, R5, UR14, RZ ;  /* 0x0000000e05057c24 */ /* 0x000fc8000f8e02ff */
[----:B------:R-:W-:-:S08]  /*0400*/  IMAD.HI.U32 R3, R3, R5, R2 ;  /* 0x0000000503037227 */ /* 0x000fd000078e0002 */
[----:B------:R-:W-:Y:S01]  /*0410*/  VOTEU.ANY UP0, P0 ;  /* 0x0000000000ff7886 */ /* 0x000fe20000000100 */
[----:B------:R-:W-:-:S04]  /*0420*/  PLOP3.LUT P0, PT, PT, PT, UP0, 0x80, 0x8 ;  /* 0x000000000008781c */ /* 0x000fc80003f0f008 */
[----:B------:R-:W-:-:S09]  /*0430*/  @UP0 UIADD3 UR7, UPT, UPT, UR7, 0x1, URZ ;  /* 0x0000000107070890 */ /* 0x000fd2000fffe0ff */
[----:B------:R-:W-:-:S05]  /*0440*/  @P0 VIADD R0, R0, -UR4 ;  /* 0x8000000400000c36 */ /* 0x000fca0008000000 */
[----:B------:R-:W-:-:S13]  /*0450*/  ISETP.GE.U32.AND P0, PT, R0, UR4, PT ;  /* 0x0000000400007c0c */ /* 0x000fda000bf06070 */
[----:B------:R-:W-:-:S05]  /*0460*/  VOTEU.ANY UP1, P0 ;  /* 0x0000000000ff7886 */ /* 0x000fca0000020100 */
[----:B------:R-:W-:Y:S02]  /*0470*/  @UP1 UIADD3 UR7, UPT, UPT, UR7, 0x1, URZ ;  /* 0x0000000107071890 */ /* 0x000fe4000fffe0ff */
[----:B------:R-:W-:-:S06]  /*0480*/  @!UP2 ULOP3.LUT UR7, URZ, UR4, URZ, 0x33, !UPT ;  /* 0x00000004ff07a292 */ /* 0x000fcc000f8e33ff */
[----:B------:R-:W-:-:S04]  /*0490*/  IMAD R0, RZ, RZ, -UR7 ;  /* 0x80000007ff007e24 */ /* 0x000fc8000f8e02ff */
[----:B------:R-:W-:-:S04]  /*04a0*/  IMAD R0, R0, UR4, R7 ;  /* 0x0000000400007c24 */ /* 0x000fc8000f8e0207 */
[----:B------:R-:W-:-:S05]  /*04b0*/  IMAD.HI.U32 R3, R3, R0, RZ ;  /* 0x0000000003037227 */ /* 0x000fca00078e00ff */
[----:B------:R-:W-:-:S13]  /*04c0*/  R2UR UR4, R3 ;  /* 0x00000000030472ca */ /* 0x000fda00000e0000 */
[----:B------:R-:W-:Y:S02]  /*04d0*/  IMAD R3, RZ, RZ, -UR4 ;  /* 0x80000004ff037e24 */ /* 0x000fe4000f8e02ff */
[----:B------:R-:W-:Y:S02]  /*04e0*/  IMAD.U32 R2, RZ, RZ, UR4 ;  /* 0x00000004ff027e24 */ /* 0x000fe4000f8e00ff */
[----:B------:R-:W-:-:S05]  /*04f0*/  IMAD R0, R3, UR14, R0 ;  /* 0x0000000e03007c24 */ /* 0x000fca000f8e0200 */
[----:B------:R-:W-:-:S13]  /*0500*/  ISETP.GE.U32.AND P0, PT, R0, UR14, PT ;  /* 0x0000000e00007c0c */ /* 0x000fda000bf06070 */
[----:B------:R-:W-:Y:S02]  /*0510*/  @P0 VIADD R2, R2, 0x1 ;  /* 0x0000000102020836 */ /* 0x000fe40000000000 */
[----:B------:R-:W-:-:S03]  /*0520*/  @P0 VIADD R0, R0, -UR14 ;  /* 0x8000000e00000c36 */ /* 0x000fc60008000000 */
[----:B------:R-:W-:Y:S02]  /*0530*/  @P0 R2UR UR4, R2 ;  /* 0x00000000020402ca */ /* 0x000fe400000e0000 */
[----:B------:R-:W-:Y:S02]  /*0540*/  ISETP.GE.U32.AND P0, PT, R0, UR14, PT ;  /* 0x0000000e00007c0c */ /* 0x000fe4000bf06070 */
[----:B------:R-:W-:-:S09]  /*0550*/  @!P1 LOP3.LUT R2, RZ, UR14, RZ, 0x33, !PT ;  /* 0x0000000eff029c12 */ /* 0x000fd2000f8e33ff */
[----:B------:R-:W-:-:S04]  /*0560*/  IMAD.U32 R0, RZ, RZ, UR4 ;  /* 0x00000004ff007e24 */ /* 0x000fc8000f8e00ff */
[----:B------:R-:W-:-:S05]  /*0570*/  @P0 VIADD R0, R0, 0x1 ;  /* 0x0000000100000836 */ /* 0x000fca0000000000 */
[----:B------:R-:W-:Y:S02]  /*0580*/  @P0 R2UR UR4, R0 ;  /* 0x00000000000402ca */ /* 0x000fe400000e0000 */
[----:B------:R-:W-:Y:S02]  /*0590*/  @!P1 R2UR UR4, R2 ;  /* 0x00000000020492ca */ /* 0x000fe400000e0000 */
[----:B------:R-:W-:-:S11]  /*05a0*/  ISETP.GE.AND P0, PT, R24, UR8, PT ;  /* 0x0000000818007c0c */ /* 0x000fd6000bf06270 */
[----:B------:R-:W-:Y:S02]  /*05b0*/  USHF.L.U32 UR5, UR4, 0x4, URZ ;  /* 0x0000000404057899 */ /* 0x000fe400080006ff */
[----:B---34-:R-:W-:Y:S10]  /*05c0*/  @P0 BRA `(.L_x_1) ;  /* 0x0000000000880947 */ /* 0x018ff40003800000 */
[----:B------:R-:W0:Y:S01]  /*05d0*/  S2R R0, SR_CgaCtaId ;  /* 0x0000000000007919 */ /* 0x000e220000008800 */
[----:B------:R-:W-:Y:S01]  /*05e0*/  UIMAD UR4, UR7, UR9, URZ ;  /* 0x00000009070472a4 */ /* 0x000fe2000f8e02ff */
[----:B------:R-:W1:Y:S05]  /*05f0*/  LDC R5, c[0x0][0x360] ;  /* 0x0000d800ff057b82 */ /* 0x000e6a0000000800 */
[----:B------:R-:W-:-:S03]  /*0600*/  IMAD.U32 R3, RZ, RZ, UR4 ;  /* 0x00000004ff037e24 */ /* 0x000fc6000f8e00ff */
[----:B------:R-:W2:Y:S01]  /*0610*/  LDC R11, c[0x0][0x3ac] ;  /* 0x0000eb00ff0b7b82 */ /* 0x000ea20000000800 */
[----:B------:R-:W-:Y:S01]  /*0620*/  IMAD.SHL.U32 R3, R3, 0x20, RZ ;  /* 0x0000002003037824 */ /* 0x000fe200078e00ff */
[----:B0-----:R-:W-:-:S04]  /*0630*/  LEA R0, R0, UR5, 0x2 ;  /* 0x0000000500007c11 */ /* 0x001fc8000f8e10ff */
[----:B------:R-:W-:Y:S02]  /*0640*/  IADD3 R7, P0, PT, R0, R3, RZ ;  /* 0x0000000300077210 */ /* 0x000fe40007f1e0ff */
[----:B------:R-:W-:-:S04]  /*0650*/  SHF.R.S32.HI R3, RZ, 0x1f, R3 ;  /* 0x0000001fff037819 */ /* 0x000fc80000011403 */
[----:B------:R-:W-:Y:S01]  /*0660*/  LEA.HI.X.SX32 R9, R0, R3, 0x1, P0 ;  /* 0x0000000300097211 */ /* 0x000fe200000f0eff */
[----:B------:R-:W-:-:S07]  /*0670*/  IMAD.MOV.U32 R0, RZ, RZ, R24 ;  /* 0x000000ffff007224 */ /* 0x000fce00078e0018 */
.L_x_4:
[----:B0-----:R-:W-:Y:S01]  /*0680*/  LEA.HI R3, R0, R0, RZ, 0x1 ;  /* 0x0000000000037211 */ /* 0x001fe200078f08ff */
[----:B------:R-:W-:Y:S03]  /*0690*/  BSSY.RECONVERGENT B1, `(.L_x_2) ;  /* 0x0000012000017945 */ /* 0x000fe60003800200 */
[----:B------:R-:W-:-:S04]  /*06a0*/  SHF.R.S32.HI R2, RZ, 0x1, R3 ;  /* 0x00000001ff027819 */ /* 0x000fc80000011403 */
[----:B--2---:R-:W-:-:S13]  /*06b0*/  ISETP.GE.AND P0, PT, R2, R11, PT ;  /* 0x0000000b0200720c */ /* 0x004fda0003f06270 */
[----:B------:R-:W-:Y:S05]  /*06c0*/  @P0 BRA `(.L_x_3) ;  /* 0x0000000000380947 */ /* 0x000fea0003800000 */
[----:B------:R-:W-:-:S05]  /*06d0*/  LOP3.LUT R3, R3, 0xfffffffe, RZ, 0xc0, !PT ;  /* 0xfffffffe03037812 */ /* 0x000fca00078ec0ff */
[----:B------:R-:W-:-:S04]  /*06e0*/  IMAD.IADD R3, R0, 0x1, -R3 ;  /* 0x0000000100037824 */ /* 0x000fc800078e0a03 */
[----:B------:R-:W-:-:S04]  /*06f0*/  IMAD R4, R2, 0x2, R3 ;  /* 0x0000000202047824 */ /* 0x000fc800078e0203 */
[----:B------:R-:W-:-:S05]  /*0700*/  IMAD R2, R2, 0x1e, R4 ;  /* 0x0000001e02027824 */ /* 0x000fca00078e0204 */
[----:B------:R-:W-:-:S04]  /*0710*/  IADD3 R3, P0, PT, R2, R7, RZ ;  /* 0x0000000702037210 */ /* 0x000fc80007f1e0ff */
[----:B------:R-:W-:Y:S02]  /*0720*/  LEA.HI.X.SX32 R6, R2, R9, 0x1, P0 ;  /* 0x0000000902067211 */ /* 0x000fe400000f0eff */
[----:B------:R-:W-:-:S04]  /*0730*/  LEA R2, P0, R3, UR10, 0x1 ;  /* 0x0000000a03027c11 */ /* 0x000fc8000f8008ff */
[----:B------:R-:W-:-:S06]  /*0740*/  LEA.HI.X R3, R3, UR11, R6, 0x1, P0 ;  /* 0x0000000b03037c11 */ /* 0x000fcc00080f0c06 */
[----:B------:R-:W2:Y:S01]  /*0750*/  LDG.E.U16 R3, desc[UR12][R2.64] ;  /* 0x0000000c02037981 */ /* 0x000ea2000c1e1500 */
[----:B------:R-:W0:Y:S01]  /*0760*/  S2UR UR6, SR_CgaCtaId ;  /* 0x00000000000679c3 */ /* 0x000e220000008800 */
[----:B------:R-:W-:Y:S02]  /*0770*/  UMOV UR4, 0x400 ;  /* 0x0000040000047882 */ /* 0x000fe40000000000 */
[----:B0-----:R-:W-:-:S06]  /*0780*/  ULEA UR4, UR6, UR4, 0x18 ;  /* 0x0000000406047291 */ /* 0x001fcc000f8ec0ff */
[----:B------:R-:W-:-:S05]  /*0790*/  LEA R4, R4, UR4, 0x1 ;  /* 0x0000000404047c11 */ /* 0x000fca000f8e08ff */
[----:B--2---:R0:W-:Y:S02]  /*07a0*/  STS.U16 [R4], R3 ;  /* 0x0000000304007388 */ /* 0x0041e40000000400 */
.L_x_3:
[----:B------:R-:W-:Y:S05]  /*07b0*/  BSYNC.RECONVERGENT B1 ;  /* 0x0000000000017941 */ /* 0x000fea0003800200 */
.L_x_2:
[----:B-1----:R-:W-:-:S05]  /*07c0*/  IMAD.IADD R0, R5, 0x1, R0 ;  /* 0x0000000105007824 */ /* 0x002fca00078e0200 */
[----:B------:R-:W-:-:S13]  /*07d0*/  ISETP.GE.AND P0, PT, R0, UR8, PT ;  /* 0x0000000800007c0c */ /* 0x000fda000bf06270 */
[----:B------:R-:W-:Y:S05]  /*07e0*/  @!P0 BRA `(.L_x_4) ;  /* 0xfffffffc00a48947 */ /* 0x000fea000383ffff */
.L_x_1:
[----:B------:R-:W-:Y:S05]  /*07f0*/  BSYNC.RECONVERGENT B0 ;  /* 0x0000000000007941 */ /* 0x000fea0003800200 */
.L_x_0:
[----:B------:R-:W1:Y:S01]  /*0800*/  LDCU UR4, c[0x0][0x36c] ;  /* 0x00006d80ff0477ac */ /* 0x000e620008000800 */
[----:B------:R-:W-:Y:S01]  /*0810*/  BAR.SYNC.DEFER_BLOCKING 0x0 ;  /* 0x0000000000007b1d */ /* 0x000fe20000010000 */
[----:B-1----:R-:W-:-:S09]  /*0820*/  UISETP.EQ.U32.AND UP0, UPT, UR4, 0x1, UPT ;  /* 0x000000010400788c */ /* 0x002fd2000bf02070 */
[----:B------:R-:W-:Y:S05]  /*0830*/  BRA.U !UP0, `(.L_x_5) ;  /* 0x0000000108147547 */ /* 0x000fea000b800000 */
[----:B------:R-:W-:Y:S06]  /*0840*/  MEMBAR.ALL.GPU ;  /* 0x0000000000007992 */ /* 0x000fec000000a000 */
[----:B------:R-:W-:-:S00]  /*0850*/  ERRBAR ;  /* 0x00000000000079ab */ /* 0x000fc00000000000 */
[----:B------:R-:W-:Y:S08]  /*0860*/  CGAERRBAR ;  /* 0x00000000000075ab */ /* 0x000ff00000000000 */
[----:B------:R-:W-:Y:S01]  /*0870*/  UCGABAR_ARV ;  /* 0x00000000000079c7 */ /* 0x000fe20008000000 */
[----:B------:R-:W-:Y:S05]  /*0880*/  BRA `(.L_x_6) ;  /* 0x0000000000047947 */ /* 0x000fea0003800000 */
.L_x_5:
[----:B------:R-:W-:Y:S01]  /*0890*/  NOP ;  /* 0x0000000000007918 */ /* 0x000fe20000000000 */
.L_x_6:
[----:B------:R-:W-:Y:S05]  /*08a0*/  BRA.U !UP0, `(.L_x_7) ;  /* 0x00000001080c7547 */ /* 0x000fea000b800000 */
[----:B------:R-:W-:Y:S01]  /*08b0*/  UCGABAR_WAIT ;  /* 0x0000000000007dc7 */ /* 0x000fe20008000000 */
[----:B------:R-:W-:Y:S01]  /*08c0*/  CCTL.IVALL ;  /* 0x00000000ff00798f */ /* 0x000fe20002000000 */
[----:B------:R-:W-:Y:S05]  /*08d0*/  BRA `(.L_x_8) ;  /* 0x0000000000047947 */ /* 0x000fea0003800000 */
.L_x_7:
[----:B------:R-:W-:Y:S06]  /*08e0*/  BAR.SYNC.DEFER_BLOCKING 0x0 ;  /* 0x0000000000007b1d */ /* 0x000fec0000010000 */
.L_x_8:
[----:B------:R-:W1:Y:S01]  /*08f0*/  LDCU UR8, c[0x0][0x360] ;  /* 0x00006c00ff0877ac */ /* 0x000e620008000800 */
[----:B------:R-:W2:Y:S01]  /*0900*/  LDCU UR4, c[0x0][0x3b0] ;  /* 0x00007600ff0477ac */ /* 0x000ea20008000800 */
[----:B-1----:R-:W1:Y:S01]  /*0910*/  I2F.U32.RP R0, UR8 ;  /* 0x0000000800007d06 */ /* 0x002e620008209000 */
[----:B------:R-:W-:Y:S01]  /*0920*/  ISETP.NE.U32.AND P2, PT, RZ, UR8, PT ;  /* 0x00000008ff007c0c */ /* 0x000fe2000bf45070 */
[----:B--2---:R-:W-:-:S06]  /*0930*/  UIADD3 UR6, UPT, UPT, UR8, -0x1, UR4 ;  /* 0xffffffff08067890 */ /* 0x004fcc000fffe004 */
[----:B-1----:R-:W1:Y:S02]  /*0940*/  MUFU.RCP R0, R0 ;  /* 0x0000000000007308 */ /* 0x002e640000001000 */
[----:B-1----:R-:W-:-:S06]  /*0950*/  VIADD R2, R0, 0xffffffe ;  /* 0x0ffffffe00027836 */ /* 0x002fcc0000000000 */
[----:B0-----:R0:W1:Y:S02]  /*0960*/  F2I.FTZ.U32.TRUNC.NTZ R3, R2 ;  /* 0x0000000200037305 */ /* 0x001064000021f000 */
[----:B0-----:R-:W-:Y:S02]  /*0970*/  IMAD.MOV.U32 R2, RZ, RZ, RZ ;  /* 0x000000ffff027224 */ /* 0x001fe400078e00ff */
[----:B-1----:R-:W-:-:S04]  /*0980*/  IMAD.MOV R5, RZ, RZ, -R3 ;  /* 0x000000ffff057224 */ /* 0x002fc800078e0a03 */
[----:B------:R-:W-:-:S04]  /*0990*/  IMAD R5, R5, UR8, RZ ;  /* 0x0000000805057c24 */ /* 0x000fc8000f8e02ff */
[----:B------:R-:W-:-:S04]  /*09a0*/  IMAD.HI.U32 R3, R3, R5, R2 ;  /* 0x0000000503037227 */ /* 0x000fc800078e0002 */
[----:B------:R-:W-:Y:S02]  /*09b0*/  IMAD.U32 R5, RZ, RZ, UR6 ;  /* 0x00000006ff057e24 */ /* 0x000fe4000f8e00ff */
[----:B------:R-:W-:-:S04]  /*09c0*/  IMAD.HI.U32 R3, R3, UR6, RZ ;  /* 0x0000000603037c27 */ /* 0x000fc8000f8e00ff */
[----:B------:R-:W-:-:S04]  /*09d0*/  IMAD.MOV R0, RZ, RZ, -R3 ;  /* 0x000000ffff007224 */ /* 0x000fc800078e0a03 */
[----:B------:R-:W-:-:S05]  /*09e0*/  IMAD R0, R0, UR8, R5 ;  /* 0x0000000800007c24 */ /* 0x000fca000f8e0205 */
[----:B------:R-:W-:-:S13]  /*09f0*/  ISETP.GE.U32.AND P0, PT, R0, UR8, PT ;  /* 0x0000000800007c0c */ /* 0x000fda000bf06070 */
[----:B------:R-:W-:Y:S02]  /*0a00*/  @P0 VIADD R0, R0, -UR8 ;  /* 0x8000000800000c36 */ /* 0x000fe40008000000 */
[----:B------:R-:W-:-:S03]  /*0a10*/  @P0 VIADD R3, R3, 0x1 ;  /* 0x0000000103030836 */ /* 0x000fc60000000000 */
[----:B------:R-:W-:-:S13]  /*0a20*/  ISETP.GE.U32.AND P1, PT, R0, UR8, PT ;  /* 0x0000000800007c0c */ /* 0x000fda000bf26070 */
[----:B------:R-:W-:Y:S01]  /*0a30*/  @P1 VIADD R3, R3, 0x1 ;  /* 0x0000000103031836 */ /* 0x000fe20000000000 */
[----:B------:R-:W-:-:S05]  /*0a40*/  @!P2 LOP3.LUT R3, RZ, UR8, RZ, 0x33, !PT ;  /* 0x00000008ff03ac12 */ /* 0x000fca000f8e33ff */
[----:B------:R-:W-:-:S04]  /*0a50*/  IMAD R24, R24, R3, RZ ;  /* 0x0000000318187224 */ /* 0x000fc800078e02ff */
[----:B------:R-:W-:-:S05]  /*0a60*/  VIADD R2, R24, UR8 ;  /* 0x0000000818027c36 */ /* 0x000fca0008000000 */
[----:B------:R-:W-:-:S04]  /*0a70*/  ISETP.GE.U32.AND P0, PT, R24, R2, PT ;  /* 0x000000021800720c */ /* 0x000fc80003f06070 */
[----:B------:R-:W-:Y:S01]  /*0a80*/  ISETP.GE.OR P0, PT, R24, UR4, P0 ;  /* 0x0000000418007c0c */ /* 0x000fe20008706670 */
[----:B------:R-:W-:-:S12]  /*0a90*/  UIMAD UR4, UR7, UR4, URZ ;  /* 0x00000004070472a4 */ /* 0x000fd8000f8e02ff */
[----:B------:R-:W-:Y:S05]  /*0aa0*/  @P0 EXIT ;  /* 0x000000000000094d */ /* 0x000fea0003800000 */
[----:B------:R-:W-:-:S04]  /*0ab0*/  USHF.L.U32 UR4, UR4, 0x5, URZ ;  /* 0x0000000504047899 */ /* 0x000fc800080006ff */
[----:B------:R-:W-:Y:S02]  /*0ac0*/  UIADD3 UR5, UP0, UPT, UR5, UR4, URZ ;  /* 0x0000000405057290 */ /* 0x000fe4000ff1e0ff */
[----:B------:R-:W-:Y:S02]  /*0ad0*/  LEA R7, R24, UR4, 0x5 ;  /* 0x0000000418077c11 */ /* 0x000fe4000f8e28ff */
[----:B------:R-:W-:-:S03]  /*0ae0*/  ULEA.HI.X.SX32 UR16, UR4, URZ, 0x1, UP0 ;  /* 0x000000ff04107291 */ /* 0x000fc600080f0eff */
[----:B------:R-:W-:-:S09]  /*0af0*/  IMAD.SHL.U32 R3, R7, 0x2, RZ ;  /* 0x0000000207037824 */ /* 0x000fd200078e00ff */
.L_x_114:
[----:B0-----:R-:W0:Y:S01]  /*0b00*/  LDCU.64 UR6, c[0x0][0x3b8] ;  /* 0x00007700ff0677ac */ /* 0x001e220008000a00 */
[----:B------:R1:W-:Y:S01]  /*0b10*/  STL.128 [R1], RZ ;  /* 0x000000ff01007387 */ /* 0x0003e20000100c00 */
[----:B------:R-:W-:-:S03]  /*0b20*/  IMAD.SHL.U32 R0, R24, 0x20, RZ ;  /* 0x0000002018007824 */ /* 0x000fc600078e00ff */
[----:B------:R1:W-:Y:S02]  /*0b30*/  STL.128 [R1+0x10], RZ ;  /* 0x000010ff01007387 */ /* 0x0003e40000100c00 */
[----:B------:R-:W-:-:S04]  /*0b40*/  IADD3 R21, P0, PT, R0, UR5, RZ ;  /* 0x0000000500157c10 */ /* 0x000fc8000ff1e0ff */
[----:B------:R-:W-:Y:S02]  /*0b50*/  LEA.HI.X.SX32 R0, R0, UR16, 0x1, P0 ;  /* 0x0000001000007c11 */ /* 0x000fe400080f0eff */
[----:B0-----:R-:W-:-:S04]  /*0b60*/  LEA R6, P1, R21, UR6, 0x1 ;  /* 0x0000000615067c11 */ /* 0x001fc8000f8208ff */
[----:B------:R-:W-:Y:S01]  /*0b70*/  LEA.HI.X R21, R21, UR7, R0, 0x1, P1 ;  /* 0x0000000715157c11 */ /* 0x000fe200088f0c00 */
[----:B-1-34-:R-:W-:-:S08]  /*0b80*/  IMAD.MOV.U32 R0, RZ, RZ, RZ ;  /* 0x000000ffff007224 */ /* 0x01afd000078e00ff */
.L_x_113:
[----:B0--3--:R-:W0:Y:S01]  /*0b90*/  LDC.64 R22, c[0x0][0x388] ;  /* 0x0000e200ff167b82 */ /* 0x009e220000000a00 */
[----:B------:R-:W-:-:S07]  /*0ba0*/  IMAD.SHL.U32 R5, R0, 0x2, RZ ;  /* 0x0000000200057824 */ /* 0x000fce00078e00ff */
[----:B------:R-:W1:Y:S08]  /*0bb0*/  LDC.64 R26, c[0x0][0x398] ;  /* 0x0000e600ff1a7b82 */ /* 0x000e700000000a00 */
[----:B------:R-:W2:Y:S01]  /*0bc0*/  LDC.64 R8, c[0x0][0x3a0] ;  /* 0x0000e800ff087b82 */ /* 0x000ea20000000a00 */
[----:B0-----:R-:W-:-:S05]  /*0bd0*/  IMAD.WIDE.U32 R22, R5, 0x8, R22 ;  /* 0x0000000805167825 */ /* 0x001fca00078e0016 */
[----:B------:R-:W3:Y:S04]  /*0be0*/  LDG.E R20, desc[UR12][R22.64] ;  /* 0x0000000c16147981 */ /* 0x000ee8000c1e1900 */
[----:B----4-:R-:W4:Y:S01]  /*0bf0*/  LDG.E R28, desc[UR12][R22.64+0x8] ;  /* 0x0000080c161c7981 */ /* 0x010f22000c1e1900 */
[----:B-1----:R-:W-:-:S05]  /*0c00*/  IMAD.WIDE R26, R3, 0x2, R26 ;  /* 0x00000002031a7825 */ /* 0x002fca00078e021a */
[----:B------:R-:W4:Y:S01]  /*0c10*/  LDG.E.128.STRONG.GPU R16, desc[UR12][R26.64] ;  /* 0x0000000c1a107981 */ /* 0x000f22000c1efd00 */
[----:B--2---:R-:W-:Y:S01]  /*0c20*/  IMAD.WIDE R8, R7, 0x2, R8 ;  /* 0x0000000207087825 */ /* 0x004fe200078e0208 */
[----:B------:R-:W-:Y:S02]  /*0c30*/  BSSY.RECONVERGENT B0, `(.L_x_9) ;  /* 0x00001c2000007945 */ /* 0x000fe40003800200 */
[----:B------:R0:W5:Y:S04]  /*0c40*/  LDG.E.128.STRONG.GPU R12, desc[UR12][R26.64+0x10] ;  /* 0x0000100c1a0c7981 */ /* 0x000168000c1efd00 */
[----:B------:R-:W5:Y:S01]  /*0c50*/  LDG.E.128.STRONG.GPU R8, desc[UR12][R8.64] ;  /* 0x0000000c08087981 */ /* 0x000f62000c1efd00 */
[----:B------:R-:W-:Y:S02]  /*0c60*/  VIADD R3, R3, 0x10 ;  /* 0x0000001003037836 */ /* 0x000fe40000000000 */
[----:B------:R-:W-:-:S02]  /*0c70*/  VIADD R7, R7, 0x8 ;  /* 0x0000000807077836 */ /* 0x000fc40000000000 */
[----:B------:R-:W-:Y:S01]  /*0c80*/  IMAD.MOV.U32 R29, RZ, RZ, R21 ;  /* 0x000000ffff1d7224 */ /* 0x000fe200078e0015 */
[----:B---3--:R-:W-:Y:S01]  /*0c90*/  I2F.F16 R4, R20 ;  /* 0x0000001400047306 */ /* 0x008fe20000200c00 */
[----:B0-----:R-:W-:Y:S02]  /*0ca0*/  VIADD R27, R20, 0x1 ;  /* 0x00000001141b7836 */ /* 0x001fe40000000000 */
[C---:B----4-:R-:W-:Y:S01]  /*0cb0*/  VIADD R26, R28.reuse, 0x1 ;  /* 0x000000011c1a7836 */ /* 0x050fe20000000000 */
[----:B------:R-:W-:-:S04]  /*0cc0*/  LEA R25, R28, 0x4, 0x1 ;  /* 0x000000041c197811 */ /* 0x000fc800078e08ff */
[----:B------:R0:W1:Y:S02]  /*0cd0*/  I2F.F16 R5, R28 ;  /* 0x0000001c00057306 */ /* 0x0000640000200c00 */
[----:B0-----:R-:W-:Y:S01]  /*0ce0*/  IMAD.MOV.U32 R28, RZ, RZ, R6 ;  /* 0x000000ffff1c7224 */ /* 0x001fe200078e0006 */
[----:B-1----:R-:W-:-:S05]  /*0cf0*/  PRMT R23, R5, 0x5410, R4 ;  /* 0x0000541005177816 */ /* 0x002fca0000000004 */
[----:B------:R-:W-:-:S05]  /*0d00*/  HFMA2 R23, R16, R23, 0.5, 0.5 ;  /* 0x3800380010177431 */ /* 0x000fca0000000017 */
[----:B------:R-:W-:-:S05]  /*0d10*/  PRMT R22, R23, 0x5432, R23 ;  /* 0x0000543217167816 */ /* 0x000fca0000000017 */
[----:B------:R-:W-:-:S05]  /*0d20*/  HSETP2.GT.AND P0, P1, R22, RZ.H0_H0, PT ;  /* 0x200000ff16007234 */ /* 0x000fca0003904000 */
[----:B------:R-:W-:-:S13]  /*0d30*/  PLOP3.LUT P0, PT, P0, P1, PT, 0x2f, 0xf2 ;  /* 0x0000000000f2781c */ /* 0x000fda0000702577 */
[----:B------:R-:W-:Y:S05]  /*0d40*/  @P0 BRA `(.L_x_10) ;  /* 0x0000001800c00947 */ /* 0x000fea0003800000 */
[----:B------:R-:W-:Y:S08]  /*0d50*/  I2F.F16 R6, R27 ;  /* 0x0000001b00067306 */ /* 0x000ff00000200c00 */
[----:B------:R-:W0:Y:S02]  /*0d60*/  I2F.F16 R21, R26 ;  /* 0x0000001a00157306 */ /* 0x000e240000200c00 */
[----:B0-----:R-:W-:-:S05]  /*0d70*/  PRMT R21, R6, 0x5410, R21 ;  /* 0x0000541006157816 */ /* 0x001fca0000000015 */
[----:B------:R-:W-:-:S05]  /*0d80*/  HSETP2.GEU.AND P0, P1, R22, R21, PT ;  /* 0x0000001516007234 */ /* 0x000fca000390e000 */
[----:B------:R-:W-:-:S13]  /*0d90*/  PLOP3.LUT P0, PT, P0, P1, PT, 0xf8, 0x8f ;  /* 0x00000000008f781c */ /* 0x000fda0000703f70 */
[----:B------:R-:W-:Y:S05]  /*0da0*/  @P0 BRA `(.L_x_10) ;  /* 0x0000001800a80947 */ /* 0x000fea0003800000 */
[----:B------:R-:W-:-:S09]  /*0db0*/  UISETP.GE.AND UP0, UPT, UR14, 0x1, UPT ;  /* 0x000000010e00788c */ /* 0x000fd2000bf06270 */
[----:B------:R-:W-:Y:S05]  /*0dc0*/  BRA.U !UP0, `(.L_x_10) ;  /* 0x0000001908a07547 */ /* 0x000fea000b800000 */
[----:B------:R-:W0:Y:S01]  /*0dd0*/  F2I.F16.FLOOR.NTZ R16, R23.H1 ;  /* 0x1000001700107305 */ /* 0x000e220000107100 */
[----:B------:R-:W-:-:S04]  /*0de0*/  UIADD3 UR4, UPT, UPT, UR14, -0x1, URZ ;  /* 0xffffffff0e047890 */ /* 0x000fc8000fffe0ff */
[----:B------:R-:W-:-:S03]  /*0df0*/  UISETP.GE.U32.AND UP0, UPT, UR4, 0x3, UPT ;  /* 0x000000030400788c */ /* 0x000fc6000bf06070 */
[----:B------:R-:W1:Y:S08]  /*0e00*/  F2I.F16.FLOOR.NTZ R31, R23 ;  /* 0x00000017001f7305 */ /* 0x000e700000107100 */
[----:B0-----:R0:W-:Y:S08]  /*0e10*/  I2F.F16.RM R6, R16 ;  /* 0x0000001000067306 */ /* 0x0011f00000204c00 */
[----:B-1----:R-:W1:Y:S01]  /*0e20*/  I2F.F16.RM R21, R31 ;  /* 0x0000001f00157306 */ /* 0x002e620000204c00 */
[----:B0-----:R-:W-:-:S07]  /*0e30*/  IMAD R16, R25, R16, RZ ;  /* 0x0000001019107224 */ /* 0x001fce00078e02ff */
[----:B------:R-:W0:Y:S01]  /*0e40*/  I2F.F16.RZ R33, 0x1 ;  /* 0x0000000100217906 */ /* 0x000e22000020cc00 */
[----:B-1----:R-:W-:-:S05]  /*0e50*/  PRMT R21, R6, 0x5410, R21 ;  /* 0x0000541006157816 */ /* 0x002fca0000000015 */
[----:B------:R-:W-:-:S04]  /*0e60*/  HFMA2 R6, R22, 1, 1, -R21 ;  /* 0x3c003c0016067831 */ /* 0x000fc80000100015 */
[----:B0-----:R-:W-:Y:S02]  /*0e70*/  HADD2 R20, R33.H0_H0, -R6 ;  /* 0x8000000621147230 */ /* 0x001fe40000000800 */
[----:B------:R-:W-:-:S03]  /*0e80*/  IMAD.MOV.U32 R33, RZ, RZ, RZ ;  /* 0x000000ffff217224 */ /* 0x000fc600078e00ff */
[----:B------:R-:W-:-:S05]  /*0e90*/  PRMT R6, R20, 0x7632, R6 ;  /* 0x0000763214067816 */ /* 0x000fca0000000006 */
[----:B------:R-:W-:-:S05]  /*0ea0*/  HMUL2 R20, R20.H0_H0, R6 ;  /* 0x0000000614147232 */ /* 0x000fca0000000800 */
[----:B------:R-:W-:-:S05]  /*0eb0*/  PRMT R21, R20, 0x5410, R20 ;  /* 0x0000541014157816 */ /* 0x000fca0000000014 */
[----:B-----5:R-:W-:Y:S01]  /*0ec0*/  HMUL2 R6, R21, R8.H0_H0 ;  /* 0x2000000815067232 */ /* 0x020fe20000000000 */
[----:B------:R-:W-:Y:S06]  /*0ed0*/  BRA.U !UP0, `(.L_x_11) ;  /* 0x0000000108c47547 */ /* 0x000fec000b800000 */
[----:B------:R-:W0:Y:S01]  /*0ee0*/  S2R R22, SR_CgaCtaId ;  /* 0x0000000000167919 */ /* 0x000e220000008800 */
[----:B------:R-:W-:Y:S01]  /*0ef0*/  MOV R21, 0x400 ;  /* 0x0000040000157802 */ /* 0x000fe20000000f00 */
[----:B------:R-:W-:Y:S01]  /*0f00*/  IMAD.MOV.U32 R39, RZ, RZ, RZ ;  /* 0x000000ffff277224 */ /* 0x000fe200078e00ff */
[----:B------:R-:W-:Y:S01]  /*0f10*/  ULOP3.LUT UR7, UR14, 0x7ffffffc, URZ, 0xc0, !UPT ;  /* 0x7ffffffc0e077892 */ /* 0x000fe2000f8ec0ff */
[----:B------:R-:W1:Y:S01]  /*0f20*/  S2R R20, SR_SWINHI ;  /* 0x0000000000147919 */ /* 0x000e620000002f00 */
[----:B------:R-:W-:Y:S01]  /*0f30*/  UMOV UR4, URZ ;  /* 0x000000ff00047c82 */ /* 0x000fe20008000000 */
[----:B0-----:R-:W-:-:S04]  /*0f40*/  LEA R21, R22, R21, 0x18 ;  /* 0x0000001516157211 */ /* 0x001fc800078ec0ff */
[----:B------:R-:W-:Y:S02]  /*0f50*/  MOV R32, R21 ;  /* 0x0000001500207202 */ /* 0x000fe40000000f00 */
[----:B-1----:R-:W-:-:S07]  /*0f60*/  MOV R33, R20 ;  /* 0x0000001400217202 */ /* 0x002fce0000000f00 */
.L_x_12:
[C---:B0-----:R-:W-:Y:S01]  /*0f70*/  VIADD R23, R39.reuse, 0x2 ;  /* 0x0000000227177836 */ /* 0x041fe20000000000 */
[C-C-:B------:R-:W-:Y:S02]  /*0f80*/  PRMT R36, R39.reuse, 0x654, R32.reuse ;  /* 0x0000065427247816 */ /* 0x140fe40000000020 */
[-C--:B------:R-:W-:Y:S01]  /*0f90*/  MOV R37, R33.reuse ;  /* 0x0000002100257202 */ /* 0x080fe20000000f00 */
[C---:B------:R-:W-:Y:S02]  /*0fa0*/  VIADD R35, R39.reuse, 0x1 ;  /* 0x0000000127237836 */ /* 0x040fe40000000000 */
[----:B------:R-:W-:Y:S01]  /*0fb0*/  VIADD R21, R39, 0x3 ;  /* 0x0000000327157836 */ /* 0x000fe20000000000 */
[----:B------:R-:W-:Y:S02]  /*0fc0*/  PRMT R22, R23, 0x654, R32 ;  /* 0x0000065417167816 */ /* 0x000fe40000000020 */
[----:B------:R-:W-:Y:S01]  /*0fd0*/  MOV R23, R33 ;  /* 0x0000002100177202 */ /* 0x000fe20000000f00 */
[----:B------:R-:W-:Y:S01]  /*0fe0*/  IMAD R43, R31, 0x2, R16 ;  /* 0x000000021f2b7824 */ /* 0x000fe200078e0210 */
[----:B------:R-:W-:-:S02]  /*0ff0*/  PRMT R34, R35, 0x654, R32 ;  /* 0x0000065423227816 */ /* 0x000fc40000000020 */
[-C--:B------:R-:W-:Y:S02]  /*1000*/  MOV R35, R33.reuse ;  /* 0x0000002100237202 */ /* 0x080fe40000000f00 */
[----:B------:R-:W-:Y:S02]  /*1010*/  PRMT R20, R21, 0x654, R32 ;  /* 0x0000065415147816 */ /* 0x000fe40000000020 */
[----:B------:R-:W-:Y:S01]  /*1020*/  MOV R21, R33 ;  /* 0x0000002100157202 */ /* 0x000fe20000000f00 */
[----:B------:R-:W-:Y:S01]  /*1030*/  IMAD.WIDE R40, R43, 0x2, R22 ;  /* 0x000000022b287825 */ /* 0x000fe200078e0216 */
[----:B------:R-:W-:-:S03]  /*1040*/  ULEA UR6, UR4, UR15, 0x1 ;  /* 0x0000000f04067291 */ /* 0x000fc6000f8e08ff */
[C---:B------:R-:W-:Y:S01]  /*1050*/  IMAD.WIDE R36, R43.reuse, 0x2, R36 ;  /* 0x000000022b247825 */ /* 0x040fe200078e0224 */
[----:B------:R-:W2:Y:S03]  /*1060*/  LD.E.U16 R44, desc[UR12][R40.64] ;  /* 0x0000000c282c7980 */ /* 0x000ea6000c101500 */
[C---:B------:R-:W-:Y:S01]  /*1070*/  IMAD.WIDE R34, R43.reuse, 0x2, R34 ;  /* 0x000000022b227825 */ /* 0x040fe200078e0222 */
[----:B------:R-:W3:Y:S03]  /*1080*/  LD.E.U16 R30, desc[UR12][R36.64] ;  /* 0x0000000c241e7980 */ /* 0x000ee6000c101500 */
[----:B------:R-:W-:Y:S01]  /*1090*/  IMAD.WIDE R42, R43, 0x2, R20 ;  /* 0x000000022b2a7825 */ /* 0x000fe200078e0214 */
[----:B------:R-:W3:Y:S04]  /*10a0*/  LD.E.U16 R45, desc[UR12][R36.64+0x2] ;  /* 0x0000020c242d7980 */ /* 0x000ee8000c101500 */
[----:B------:R-:W4:Y:S04]  /*10b0*/  LD.E.U16 R38, desc[UR12][R34.64] ;  /* 0x0000000c22267980 */ /* 0x000f28000c101500 */
[----:B------:R-:W2:Y:S04]  /*10c0*/  LD.E.U16 R41, desc[UR12][R40.64+0x2] ;  /* 0x0000020c28297980 */ /* 0x000ea8000c101500 */
[----:B------:R-:W5:Y:S04]  /*10d0*/  LDL.128 R20, [UR6] ;  /* 0x00000006ff147983 */ /* 0x000f680008100c00 */
[----:B------:R-:W4:Y:S04]  /*10e0*/  LD.E.U16 R35, desc[UR12][R34.64+0x2] ;  /* 0x0000020c22237980 */ /* 0x000f28000c101500 */
[----:B------:R-:W4:Y:S04]  /*10f0*/  LD.E.U16 R34, desc[UR12][R42.64] ;  /* 0x0000000c2a227980 */ /* 0x000f28000c101500 */
[----:B------:R-:W4:Y:S01]  /*1100*/  LD.E.U16 R43, desc[UR12][R42.64+0x2] ;  /* 0x0000020c2a2b7980 */ /* 0x000f22000c101500 */
[----:B------:R-:W-:-:S05]  /*1110*/  VIADD R39, R39, 0x4 ;  /* 0x0000000427277836 */ /* 0x000fca0000000000 */
[----:B------:R-:W-:Y:S01]  /*1120*/  ISETP.NE.AND P0, PT, R39, UR7, PT ;  /* 0x0000000727007c0c */ /* 0x000fe2000bf05270 */
[----:B------:R-:W-:Y:S01]  /*1130*/  UIADD3 UR4, UPT, UPT, UR4, 0x8, URZ ;  /* 0x0000000804047890 */ /* 0x000fe2000fffe0ff */
[----:B---3--:R-:W-:Y:S02]  /*1140*/  PRMT R45, R30, 0x5410, R45 ;  /* 0x000054101e2d7816 */ /* 0x008fe4000000002d */
[----:B--2---:R-:W-:-:S03]  /*1150*/  PRMT R41, R44, 0x5410, R41 ;  /* 0x000054102c297816 */ /* 0x004fc60000000029 */
[C---:B-----5:R-:W-:Y:S01]  /*1160*/  HFMA2 R20, R6.reuse, R45, R20 ;  /* 0x0000002d06147231 */ /* 0x060fe20000000014 */
[----:B----4-:R-:W-:Y:S01]  /*1170*/  PRMT R35, R38, 0x5410, R35 ;  /* 0x0000541026237816 */ /* 0x010fe20000000023 */
[----:B------:R-:W-:-:S04]  /*1180*/  HFMA2 R22, R6, R41, R22 ;  /* 0x0000002906167231 */ /* 0x000fc80000000016 */
[----:B------:R-:W-:Y:S01]  /*1190*/  HFMA2 R21, R6, R35, R21 ;  /* 0x0000002306157231 */ /* 0x000fe20000000015 */
[----:B------:R-:W-:-:S05]  /*11a0*/  PRMT R34, R34, 0x5410, R43 ;  /* 0x0000541022227816 */ /* 0x000fca000000002b */
[----:B------:R-:W-:-:S05]  /*11b0*/  HFMA2 R23, R6, R34, R23 ;  /* 0x0000002206177231 */ /* 0x000fca0000000017 */
[----:B------:R0:W-:Y:S01]  /*11c0*/  STL.128 [UR6], R20 ;  /* 0x00000014ff007987 */ /* 0x0001e20008100c06 */
[----:B------:R-:W-:Y:S05]  /*11d0*/  @P0 BRA `(.L_x_12) ;  /* 0xfffffffc00640947 */ /* 0x000fea000383ffff */
[----:B------:R-:W-:-:S07]  /*11e0*/  IMAD.U32 R33, RZ, RZ, UR7 ;  /* 0x00000007ff217e24 */ /* 0x000fce000f8e00ff */
.L_x_11:
[----:B------:R-:W-:-:S09]  /*11f0*/  ULOP3.LUT UP1, UR4, UR14, 0x3, URZ, 0xc0, !UPT ;  /* 0x000000030e047892 */ /* 0x000fd2000f82c0ff */
[----:B------:R-:W-:Y:S05]  /*1200*/  BRA.U !UP1, `(.L_x_13) ;  /* 0x0000000109a87547 */ /* 0x000fea000b800000 */
[----:B0-----:R-:W0:Y:S01]  /*1210*/  S2R R21, SR_CgaCtaId ;  /* 0x0000000000157919 */ /* 0x001e220000008800 */
[----:B------:R-:W-:Y:S01]  /*1220*/  MOV R20, 0x400 ;  /* 0x0000040000147802 */ /* 0x000fe20000000f00 */
[----:B------:R-:W-:Y:S01]  /*1230*/  IMAD R35, R31, 0x2, R16 ;  /* 0x000000021f237824 */ /* 0x000fe200078e0210 */
[----:B------:R-:W1:Y:S01]  /*1240*/  S2R R23, SR_SWINHI ;  /* 0x0000000000177919 */ /* 0x000e620000002f00 */
[----:B------:R-:W-:-:S05]  /*1250*/  IMAD.SHL.U32 R30, R33, 0x2, RZ ;  /* 0x00000002211e7824 */ /* 0x000fca00078e00ff */
[----:B------:R-:W-:-:S05]  /*1260*/  LEA R30, R30, UR15, 0x1 ;  /* 0x0000000f1e1e7c11 */ /* 0x000fca000f8e08ff */
[----:B------:R-:W2:Y:S01]  /*1270*/  LDL R39, [R30] ;  /* 0x000000001e277983 */ /* 0x000ea20000100800 */
[----:B0-----:R-:W-:-:S04]  /*1280*/  LEA R20, R21, R20, 0x18 ;  /* 0x0000001415147211 */ /* 0x001fc800078ec0ff */
[----:B------:R-:W-:Y:S02]  /*1290*/  MOV R20, R20 ;  /* 0x0000001400147202 */ /* 0x000fe40000000f00 */
[----:B-1----:R-:W-:Y:S02]  /*12a0*/  MOV R21, R23 ;  /* 0x0000001700157202 */ /* 0x002fe40000000f00 */
[----:B------:R-:W-:Y:S02]  /*12b0*/  PRMT R22, R33, 0x654, R20 ;  /* 0x0000065421167816 */ /* 0x000fe40000000014 */
[----:B------:R-:W-:-:S03]  /*12c0*/  MOV R23, R21 ;  /* 0x0000001500177202 */ /* 0x000fc60000000f00 */
[----:B------:R-:W-:-:S05]  /*12d0*/  IMAD.WIDE R22, R35, 0x2, R22 ;  /* 0x0000000223167825 */ /* 0x000fca00078e0216 */
[----:B------:R-:W3:Y:S04]  /*12e0*/  LD.E.U16 R32, desc[UR12][R22.64] ;  /* 0x0000000c16207980 */ /* 0x000ee8000c101500 */
[----:B------:R-:W3:Y:S01]  /*12f0*/  LD.E.U16 R37, desc[UR12][R22.64+0x2] ;  /* 0x0000020c16257980 */ /* 0x000ee2000c101500 */
[----:B------:R-:W-:Y:S01]  /*1300*/  UISETP.NE.AND UP2, UPT, UR4, 0x1, UPT ;  /* 0x000000010400788c */ /* 0x000fe2000bf45270 */
[----:B---3--:R-:W-:-:S05]  /*1310*/  PRMT R32, R32, 0x5410, R37 ;  /* 0x0000541020207816 */ /* 0x008fca0000000025 */
[----:B--2---:R-:W-:-:S05]  /*1320*/  HFMA2 R39, R6, R32, R39 ;  /* 0x0000002006277231 */ /* 0x004fca0000000027 */
[----:B------:R1:W-:Y:S01]  /*1330*/  STL [R30], R39 ;  /* 0x000000271e007387 */ /* 0x0003e20000100800 */
[----:B------:R-:W-:Y:S05]  /*1340*/  BRA.U !UP2, `(.L_x_13) ;  /* 0x000000010a587547 */ /* 0x000fea000b800000 */
[----:B------:R-:W-:Y:S01]  /*1350*/  VIADD R23, R33, 0x1 ;  /* 0x0000000121177836 */ /* 0x000fe20000000000 */
[----:B-1----:R-:W2:Y:S04]  /*1360*/  LDL R39, [R30+0x4] ;  /* 0x000004001e277983 */ /* 0x002ea80000100800 */
        /* <DEDUP_REMOVED lines=8> */
[----:B------:R2:W-:Y:S01]  /*13f0*/  STL [R30+0x4], R37 ;  /* 0x000004251e007387 */ /* 0x0005e20000100800 */
[----:B------:R-:W-:Y:S05]  /*1400*/  BRA.U !UP2, `(.L_x_13) ;  /* 0x000000010a287547 */ /* 0x000fea000b800000 */
[----:B------:R-:W-:-:S05]  /*1410*/  VIADD R33, R33, 0x2 ;  /* 0x0000000221217836 */ /* 0x000fca0000000000 */
[----:B------:R-:W-:Y:S02]  /*1420*/  PRMT R20, R33, 0x654, R20 ;  /* 0x0000065421147816 */ /* 0x000fe40000000014 */
[----:B------:R-:W-:Y:S01]  /*1430*/  MOV R21, R21 ;  /* 0x0000001500157202 */ /* 0x000fe20000000f00 */
[----:B------:R-:W3:Y:S02]  /*1440*/  LDL R33, [R30+0x8] ;  /* 0x000008001e217983 */ /* 0x000ee40000100800 */
[----:B------:R-:W-:-:S05]  /*1450*/  IMAD.WIDE R20, R35, 0x2, R20 ;  /* 0x0000000223147825 */ /* 0x000fca00078e0214 */
[----:B------:R-:W4:Y:S04]  /*1460*/  LD.E.U16 R22, desc[UR12][R20.64] ;  /* 0x0000000c14167980 */ /* 0x000f28000c101500 */
[----:B------:R-:W4:Y:S02]  /*1470*/  LD.E.U16 R23, desc[UR12][R20.64+0x2] ;  /* 0x0000020c14177980 */ /* 0x000f24000c101500 */
[----:B----4-:R-:W-:-:S05]  /*1480*/  PRMT R23, R22, 0x5410, R23 ;  /* 0x0000541016177816 */ /* 0x010fca0000000017 */
[----:B---3--:R-:W-:-:S05]  /*1490*/  HFMA2 R23, R6, R23, R33 ;  /* 0x0000001706177231 */ /* 0x008fca0000000021 */
[----:B------:R3:W-:Y:S02]  /*14a0*/  STL [R30+0x8], R23 ;  /* 0x000008171e007387 */ /* 0x0007e40000100800 */
.L_x_13:
[----:B------:R-:W-:Y:S01]  /*14b0*/  UMOV UR4, URZ ;  /* 0x000000ff00047c82 */ /* 0x000fe20008000000 */
[----:B------:R-:W-:Y:S05]  /*14c0*/  BRA.U !UP0, `(.L_x_14) ;  /* 0x0000000108e47547 */ /* 0x000fea000b800000 */
[----:B------:R-:W4:Y:S01]  /*14d0*/  S2UR UR6, SR_CgaCtaId ;  /* 0x00000000000679c3 */ /* 0x000f220000008800 */
[----:B------:R-:W-:-:S07]  /*14e0*/  UMOV UR4, 0x400 ;  /* 0x0000040000047882 */ /* 0x000fce0000000000 */
[----:B------:R-:W5:Y:S01]  /*14f0*/  S2UR UR7, SR_SWINHI ;  /* 0x00000000000779c3 */ /* 0x000f620000002f00 */
[----:B----4-:R-:W-:-:S03]  /*1500*/  ULEA UR6, UR6, UR4, 0x18 ;  /* 0x0000000406067291 */ /* 0x010fc6000f8ec0ff */
[----:B------:R-:W-:-:S04]  /*1510*/  UMOV UR4, URZ ;  /* 0x000000ff00047c82 */ /* 0x000fc80008000000 */
[----:B------:R-:W-:Y:S01]  /*1520*/  UMOV UR18, UR6 ;  /* 0x0000000600127c82 */ /* 0x000fe20008000000 */
[----:B-----5:R-:W-:-:S05]  /*1530*/  UMOV UR19, UR7 ;  /* 0x0000000700137c82 */ /* 0x020fca0008000000 */
.L_x_15:
[----:B0-----:R-:W-:Y:S01]  /*1540*/  IMAD.SHL.U32 R21, R31, 0x2, RZ ;  /* 0x000000021f157824 */ /* 0x001fe200078e00ff */
[----:B------:R-:W-:Y:S01]  /*1550*/  UPRMT UR20, UR4, 0x654, UR18 ;  /* 0x0000065404147896 */ /* 0x000fe20008000012 */
[----:B------:R-:W-:Y:S01]  /*1560*/  UMOV UR21, UR19 ;  /* 0x0000001300157c82 */ /* 0x000fe20008000000 */
[----:B------:R-:W-:Y:S02]  /*1570*/  UIADD3 UR6, UPT, UPT, UR4, 0x1, URZ ;  /* 0x0000000104067890 */ /* 0x000fe4000fffe0ff */
[----:B---3--:R-:W-:Y:S01]  /*1580*/  SHF.R.S32.HI R23, RZ, 0x1f, R21 ;  /* 0x0000001fff177819 */ /* 0x008fe20000011415 */
[----:B------:R-:W-:Y:S01]  /*1590*/  UIADD3 UR8, UPT, UPT, UR4, 0x2, URZ ;  /* 0x0000000204087890 */ /* 0x000fe2000fffe0ff */
[C---:B------:R-:W-:Y:S01]  /*15a0*/  IADD3 R21, P0, PT, R16.reuse, R21, RZ ;  /* 0x0000001510157210 */ /* 0x040fe20007f1e0ff */
[----:B------:R-:W-:Y:S02]  /*15b0*/  UIADD3 UR10, UPT, UPT, UR4, 0x3, URZ ;  /* 0x00000003040a7890 */ /* 0x000fe4000fffe0ff */
[----:B------:R-:W-:Y:S01]  /*15c0*/  UPRMT UR6, UR6, 0x654, UR18 ;  /* 0x0000065406067896 */ /* 0x000fe20008000012 */
[----:B------:R-:W-:Y:S01]  /*15d0*/  UMOV UR7, UR19 ;  /* 0x0000001300077c82 */ /* 0x000fe20008000000 */
[----:B------:R-:W-:Y:S01]  /*15e0*/  LEA.HI.X.SX32 R20, R16, R23, 0x1, P0 ;  /* 0x0000001710147211 */ /* 0x000fe200000f0eff */
[C---:B------:R-:W-:Y:S01]  /*15f0*/  IMAD.SHL.U32 R34, R21.reuse, 0x2, RZ ;  /* 0x0000000215227824 */ /* 0x040fe200078e00ff */
[----:B------:R-:W-:Y:S01]  /*1600*/  UPRMT UR8, UR8, 0x654, UR18 ;  /* 0x0000065408087896 */ /* 0x000fe20008000012 */
[----:B------:R-:W-:Y:S01]  /*1610*/  UMOV UR9, UR19 ;  /* 0x0000001300097c82 */ /* 0x000fe20008000000 */
[----:B------:R-:W-:Y:S01]  /*1620*/  SHF.L.U64.HI R20, R21, 0x1, R20 ;  /* 0x0000000115147819 */ /* 0x000fe20000010214 */
[----:B------:R-:W-:Y:S01]  /*1630*/  UPRMT UR10, UR10, 0x654, UR18 ;  /* 0x000006540a0a7896 */ /* 0x000fe20008000012 */
[----:B------:R-:W-:Y:S01]  /*1640*/  UMOV UR11, UR19 ;  /* 0x00000013000b7c82 */ /* 0x000fe20008000000 */
[----:B------:R-:W-:-:S02]  /*1650*/  IADD3 R38, P0, PT, R34, UR20, RZ ;  /* 0x0000001422267c10 */ /* 0x000fc4000ff1e0ff */
[----:B------:R-:W-:Y:S01]  /*1660*/  IADD3 R36, P1, PT, R34, UR6, RZ ;  /* 0x0000000622247c10 */ /* 0x000fe2000ff3e0ff */
[----:B------:R-:W-:Y:S01]  /*1670*/  USHF.L.U32 UR6, UR4, 0x1, URZ ;  /* 0x0000000104067899 */ /* 0x000fe200080006ff */
[----:B-1----:R-:W-:Y:S02]  /*1680*/  IADD3.X R39, PT, PT, R20, UR21, RZ, P0, !PT ;  /* 0x0000001514277c10 */ /* 0x002fe400087fe4ff */
[C---:B------:R-:W-:Y:S02]  /*1690*/  IADD3 R32, P0, PT, R34.reuse, UR8, RZ ;  /* 0x0000000822207c10 */ /* 0x040fe4000ff1e0ff */
[----:B------:R-:W-:Y:S02]  /*16a0*/  IADD3 R34, P2, PT, R34, UR10, RZ ;  /* 0x0000000a22227c10 */ /* 0x000fe4000ff5e0ff */
[C---:B--2---:R-:W-:Y:S01]  /*16b0*/  IADD3.X R37, PT, PT, R20.reuse, UR7, RZ, P1, !PT ;  /* 0x0000000714257c10 */ /* 0x044fe20008ffe4ff */
[----:B------:R-:W-:Y:S01]  /*16c0*/  ULEA UR6, UR6, UR15, 0x1 ;  /* 0x0000000f06067291 */ /* 0x000fe2000f8e08ff */
[C---:B------:R-:W-:Y:S01]  /*16d0*/  IADD3.X R35, PT, PT, R20.reuse, UR11, RZ, P2, !PT ;  /* 0x0000000b14237c10 */ /* 0x040fe200097fe4ff */
[----:B------:R-:W2:Y:S01]  /*16e0*/  LD.E.U16 R30, desc[UR12][R38.64+0x4] ;  /* 0x0000040c261e7980 */ /* 0x000ea2000c101500 */
[----:B------:R-:W-:-:S03]  /*16f0*/  IADD3.X R33, PT, PT, R20, UR9, RZ, P0, !PT ;  /* 0x0000000914217c10 */ /* 0x000fc600087fe4ff */
[----:B------:R-:W3:Y:S04]  /*1700*/  LD.E.U16 R44, desc[UR12][R34.64+0x4] ;  /* 0x0000040c222c7980 */ /* 0x000ee8000c101500 */
[----:B------:R-:W4:Y:S04]  /*1710*/  LD.E.U16 R40, desc[UR12][R36.64+0x4] ;  /* 0x0000040c24287980 */ /* 0x000f28000c101500 */
[----:B------:R-:W4:Y:S04]  /*1720*/  LD.E.U16 R43, desc[UR12][R36.64+0x6] ;  /* 0x0000060c242b7980 */ /* 0x000f28000c101500 */
[----:B------:R-:W3:Y:S04]  /*1730*/  LD.E.U16 R35, desc[UR12][R34.64+0x6] ;  /* 0x0000060c22237980 */ /* 0x000ee8000c101500 */
[----:B------:R-:W2:Y:S04]  /*1740*/  LD.E.U16 R41, desc[UR12][R38.64+0x6] ;  /* 0x0000060c26297980 */ /* 0x000ea8000c101500 */
[----:B------:R-:W5:Y:S04]  /*1750*/  LD.E.U16 R42, desc[UR12][R32.64+0x4] ;  /* 0x0000040c202a7980 */ /* 0x000f68000c101500 */
[----:B------:R-:W5:Y:S04]  /*1760*/  LD.E.U16 R45, desc[UR12][R32.64+0x6] ;  /* 0x0000060c202d7980 */ /* 0x000f68000c101500 */
[----:B------:R-:W5:Y:S01]  /*1770*/  LDL.128 R20, [UR6] ;  /* 0x00000006ff147983 */ /* 0x000f620008100c00 */
[----:B------:R-:W-:Y:S01]  /*1780*/  UIADD3 UR4, UPT, UPT, UR4, 0x4, URZ ;  /* 0x0000000404047890 */ /* 0x000fe2000fffe0ff */
[----:B----4-:R-:W-:-:S02]  /*1790*/  PRMT R40, R40, 0x5410, R43 ;  /* 0x0000541028287816 */ /* 0x010fc4000000002b */
[----:B---3--:R-:W-:Y:S02]  /*17a0*/  PRMT R44, R44, 0x5410, R35 ;  /* 0x000054102c2c7816 */ /* 0x008fe40000000023 */
[----:B--2---:R-:W-:Y:S02]  /*17b0*/  PRMT R41, R30, 0x5410, R41 ;  /* 0x000054101e297816 */ /* 0x004fe40000000029 */
[----:B-----5:R-:W-:Y:S01]  /*17c0*/  PRMT R45, R42, 0x5410, R45 ;  /* 0x000054102a2d7816 */ /* 0x020fe2000000002d */
[C---:B------:R-:W-:Y:S02]  /*17d0*/  HFMA2 R21, R6.reuse, R40, R21 ;  /* 0x0000002806157231 */ /* 0x040fe40000000015 */
[C---:B------:R-:W-:Y:S02]  /*17e0*/  HFMA2 R23, R6.reuse, R44, R23 ;  /* 0x0000002c06177231 */ /* 0x040fe40000000017 */
[C---:B------:R-:W-:Y:S02]  /*17f0*/  HFMA2 R20, R6.reuse, R41, R20 ;  /* 0x0000002906147231 */ /* 0x040fe40000000014 */
[----:B------:R-:W-:-:S05]  /*1800*/  HFMA2 R22, R6, R45, R22 ;  /* 0x0000002d06167231 */ /* 0x000fca0000000016 */
[----:B------:R4:W-:Y:S01]  /*1810*/  STL.128 [UR6], R20 ;  /* 0x00000014ff007987 */ /* 0x0009e20008100c06 */
[----:B------:R-:W-:-:S04]  /*1820*/  ULOP3.LUT UR6, UR14, 0x7ffffffc, URZ, 0xc0, !UPT ;  /* 0x7ffffffc0e067892 */ /* 0x000fc8000f8ec0ff */
[----:B------:R-:W-:-:S09]  /*1830*/  UISETP.NE.AND UP2, UPT, UR4, UR6, UPT ;  /* 0x000000060400728c */ /* 0x000fd2000bf45270 */
[----:B----4-:R-:W-:Y:S05]  /*1840*/  BRA.U UP2, `(.L_x_15) ;  /* 0xfffffffd023c7547 */ /* 0x010fea000b83ffff */
[----:B------:R-:W-:-:S05]  /*1850*/  UMOV UR4, UR6 ;  /* 0x0000000600047c82 */ /* 0x000fca0008000000 */
.L_x_14:
[----:B------:R-:W-:Y:S05]  /*1860*/  BRA.U !UP1, `(.L_x_16) ;  /* 0x0000000109c47547 */ /* 0x000fea000b800000 */
[----:B------:R-:W4:Y:S01]  /*1870*/  S2UR UR7, SR_CgaCtaId ;  /* 0x00000000000779c3 */ /* 0x000f220000008800 */
[----:B------:R-:W-:Y:S01]  /*1880*/  UMOV UR6, 0x400 ;  /* 0x0000040000067882 */ /* 0x000fe20000000000 */
[----:B0-----:R-:W-:-:S05]  /*1890*/  IMAD.SHL.U32 R21, R31, 0x2, RZ ;  /* 0x000000021f157824 */ /* 0x001fca00078e00ff */
[----:B---3--:R-:W-:Y:S01]  /*18a0*/  SHF.R.S32.HI R23, RZ, 0x1f, R21 ;  /* 0x0000001fff177819 */ /* 0x008fe20000011415 */
[----:B------:R-:W0:Y:S01]  /*18b0*/  S2UR UR10, SR_SWINHI ;  /* 0x00000000000a79c3 */ /* 0x000e220000002f00 */
[----:B------:R-:W-:-:S04]  /*18c0*/  IADD3 R22, P0, PT, R16, R21, RZ ;  /* 0x0000001510167210 */ /* 0x000fc80007f1e0ff */
[----:B------:R-:W-:Y:S01]  /*18d0*/  LEA.HI.X.SX32 R23, R16, R23, 0x1, P0 ;  /* 0x0000001710177211 */ /* 0x000fe200000f0eff */
[----:B----4-:R-:W-:-:S07]  /*18e0*/  ULEA UR6, UR7, UR6, 0x18 ;  /* 0x0000000607067291 */ /* 0x010fce000f8ec0ff */
[----:B------:R-:W-:Y:S01]  /*18f0*/  UMOV UR8, UR6 ;  /* 0x0000000600087c82 */ /* 0x000fe20008000000 */
[----:B0-----:R-:W-:Y:S01]  /*1900*/  UMOV UR9, UR10 ;  /* 0x0000000a00097c82 */ /* 0x001fe20008000000 */
[----:B------:R-:W-:Y:S02]  /*1910*/  USHF.L.U32 UR6, UR4, 0x1, URZ ;  /* 0x0000000104067899 */ /* 0x000fe400080006ff */
[----:B------:R-:W-:Y:S01]  /*1920*/  UPRMT UR10, UR4, 0x654, UR8 ;  /* 0x00000654040a7896 */ /* 0x000fe20008000008 */
[----:B------:R-:W-:-:S05]  /*1930*/  UMOV UR11, UR9 ;  /* 0x00000009000b7c82 */ /* 0x000fca0008000000 */
[----:B------:R-:W-:Y:S01]  /*1940*/  LEA R20, P0, R22, UR10, 0x1 ;  /* 0x0000000a16147c11 */ /* 0x000fe2000f8008ff */
[----:B------:R-:W-:-:S03]  /*1950*/  ULEA UR10, UR6, UR15, 0x1 ;  /* 0x0000000f060a7291 */ /* 0x000fc6000f8e08ff */
[----:B------:R-:W-:-:S05]  /*1960*/  LEA.HI.X R21, R22, UR11, R23, 0x1, P0 ;  /* 0x0000000b16157c11 */ /* 0x000fca00080f0c17 */
[----:B-12---:R-:W2:Y:S04]  /*1970*/  LD.E.U16 R30, desc[UR12][R20.64+0x4] ;  /* 0x0000040c141e7980 */ /* 0x006ea8000c101500 */
[----:B------:R-:W2:Y:S04]  /*1980*/  LD.E.U16 R33, desc[UR12][R20.64+0x6] ;  /* 0x0000060c14217980 */ /* 0x000ea8000c101500 */
[----:B------:R-:W3:Y:S01]  /*1990*/  LDL R32, [UR10] ;  /* 0x0000000aff207983 */ /* 0x000ee20008100800 */
[----:B------:R-:W-:-:S04]  /*19a0*/  ULOP3.LUT UR11, UR14, 0x3, URZ, 0xc0, !UPT ;  /* 0x000000030e0b7892 */ /* 0x000fc8000f8ec0ff */
[----:B------:R-:W-:Y:S01]  /*19b0*/  UISETP.NE.AND UP2, UPT, UR11, 0x1, UPT ;  /* 0x000000010b00788c */ /* 0x000fe2000bf45270 */
[----:B--2---:R-:W-:-:S05]  /*19c0*/  PRMT R33, R30, 0x5410, R33 ;  /* 0x000054101e217816 */ /* 0x004fca0000000021 */
[----:B---3--:R-:W-:-:S05]  /*19d0*/  HFMA2 R32, R6, R33, R32 ;  /* 0x0000002106207231 */ /* 0x008fca0000000020 */
[----:B------:R4:W-:Y:S01]  /*19e0*/  STL [UR10], R32 ;  /* 0x00000020ff007987 */ /* 0x0009e2000810080a */
[----:B------:R-:W-:Y:S05]  /*19f0*/  BRA.U !UP2, `(.L_x_16) ;  /* 0x000000010a607547 */ /* 0x000fea000b800000 */
[----:B------:R-:W-:Y:S01]  /*1a00*/  UIADD3 UR6, UPT, UPT, UR4, 0x1, URZ ;  /* 0x0000000104067890 */ /* 0x000fe2000fffe0ff */
[----:B----4-:R-:W2:Y:S03]  /*1a10*/  LDL R32, [UR10+0x4] ;  /* 0x0000040aff207983 */ /* 0x010ea60008100800 */
[----:B------:R-:W-:Y:S01]  /*1a20*/  UPRMT UR6, UR6, 0x654, UR8 ;  /* 0x0000065406067896 */ /* 0x000fe20008000008 */
[----:B------:R-:W-:-:S05]  /*1a30*/  UMOV UR7, UR9 ;  /* 0x0000000900077c82 */ /* 0x000fca0008000000 */
[----:B------:R-:W-:-:S04]  /*1a40*/  LEA R20, P0, R22, UR6, 0x1 ;  /* 0x0000000616147c11 */ /* 0x000fc8000f8008ff */
[----:B------:R-:W-:-:S05]  /*1a50*/  LEA.HI.X R21, R22, UR7, R23, 0x1, P0 ;  /* 0x0000000716157c11 */ /* 0x000fca00080f0c17 */
[----:B------:R-:W3:Y:S04]  /*1a60*/  LD.E.U16 R30, desc[UR12][R20.64+0x4] ;  /* 0x0000040c141e7980 */ /* 0x000ee8000c101500 */
[----:B------:R-:W3:Y:S01]  /*1a70*/  LD.E.U16 R33, desc[UR12][R20.64+0x6] ;  /* 0x0000060c14217980 */ /* 0x000ee2000c101500 */
[----:B------:R-:W-:Y:S01]  /*1a80*/  UISETP.NE.AND UP2, UPT, UR11, 0x2, UPT ;  /* 0x000000020b00788c */ /* 0x000fe2000bf45270 */
[----:B---3--:R-:W-:-:S05]  /*1a90*/  PRMT R33, R30, 0x5410, R33 ;  /* 0x000054101e217816 */ /* 0x008fca0000000021 */
[----:B--2---:R-:W-:-:S05]  /*1aa0*/  HFMA2 R30, R6, R33, R32 ;  /* 0x00000021061e7231 */ /* 0x004fca0000000020 */
[----:B------:R0:W-:Y:S01]  /*1ab0*/  STL [UR10+0x4], R30 ;  /* 0x0000041eff007987 */ /* 0x0001e2000810080a */
[----:B------:R-:W-:Y:S05]  /*1ac0*/  BRA.U !UP2, `(.L_x_16) ;  /* 0x000000010a2c7547 */ /* 0x000fea000b800000 */
[----:B------:R-:W-:Y:S01]  /*1ad0*/  UIADD3 UR6, UPT, UPT, UR4, 0x2, URZ ;  /* 0x0000000204067890 */ /* 0x000fe2000fffe0ff */
[----:B0-----:R-:W2:Y:S03]  /*1ae0*/  LDL R30, [UR10+0x8] ;  /* 0x0000080aff1e7983 */ /* 0x001ea60008100800 */
[----:B------:R-:W-:Y:S01]  /*1af0*/  UPRMT UR6, UR6, 0x654, UR8 ;  /* 0x0000065406067896 */ /* 0x000fe20008000008 */
[----:B------:R-:W-:-:S05]  /*1b00*/  UMOV UR7, UR9 ;  /* 0x0000000900077c82 */ /* 0x000fca0008000000 */
[----:B------:R-:W-:-:S04]  /*1b10*/  LEA R20, P0, R22, UR6, 0x1 ;  /* 0x0000000616147c11 */ /* 0x000fc8000f8008ff */
[----:B------:R-:W-:-:S05]  /*1b20*/  LEA.HI.X R21, R22, UR7, R23, 0x1, P0 ;  /* 0x0000000716157c11 */ /* 0x000fca00080f0c17 */
[----:B------:R-:W3:Y:S04]  /*1b30*/  LD.E.U16 R22, desc[UR12][R20.64+0x4] ;  /* 0x0000040c14167980 */ /* 0x000ee8000c101500 */
[----:B------:R-:W3:Y:S02]  /*1b40*/  LD.E.U16 R23, desc[UR12][R20.64+0x6] ;  /* 0x0000060c14177980 */ /* 0x000ee4000c101500 */
[----:B---3--:R-:W-:-:S05]  /*1b50*/  PRMT R23, R22, 0x5410, R23 ;  /* 0x0000541016177816 */ /* 0x008fca0000000017 */
[----:B--2---:R-:W-:-:S05]  /*1b60*/  HFMA2 R22, R6, R23, R30 ;  /* 0x0000001706167231 */ /* 0x004fca000000001e */
[----:B------:R0:W-:Y:S02]  /*1b70*/  STL [UR10+0x8], R22 ;  /* 0x00000816ff007987 */ /* 0x0001e4000810080a */
.L_x_16:
[----:B------:R-:W-:Y:S01]  /*1b80*/  IMAD.MOV.U32 R35, RZ, RZ, RZ ;  /* 0x000000ffff237224 */ /* 0x000fe200078e00ff */
[----:B------:R-:W-:Y:S06]  /*1b90*/  BRA.U !UP0, `(.L_x_17) ;  /* 0x0000000108c47547 */ /* 0x000fec000b800000 */
[----:B0-----:R-:W0:Y:S01]  /*1ba0*/  S2R R22, SR_CgaCtaId ;  /* 0x0000000000167919 */ /* 0x001e220000008800 */
[----:B------:R-:W-:Y:S01]  /*1bb0*/  MOV R21, 0x400 ;  /* 0x0000040000157802 */ /* 0x000fe20000000f00 */
[----:B------:R-:W-:Y:S01]  /*1bc0*/  IMAD R20, R31, 0x2, R16 ;  /* 0x000000021f147824 */ /* 0x000fe200078e0210 */
[----:B-123--:R-:W1:Y:S01]  /*1bd0*/  S2R R30, SR_SWINHI ;  /* 0x00000000001e7919 */ /* 0x00ee620000002f00 */
[----:B------:R-:W-:Y:S02]  /*1be0*/  IMAD.MOV.U32 R41, RZ, RZ, RZ ;  /* 0x000000ffff297224 */ /* 0x000fe400078e00ff */
[----:B------:R-:W-:Y:S01]  /*1bf0*/  IMAD.IADD R39, R25, 0x1, R20 ;  /* 0x0000000119277824 */ /* 0x000fe200078e0214 */
[----:B0-----:R-:W-:-:S04]  /*1c00*/  LEA R21, R22, R21, 0x18 ;  /* 0x0000001516157211 */ /* 0x001fc800078ec0ff */
[----:B----4-:R-:W-:Y:S02]  /*1c10*/  MOV R32, R21 ;  /* 0x0000001500207202 */ /* 0x010fe40000000f00 */
[----:B-1----:R-:W-:-:S07]  /*1c20*/  MOV R33, R30 ;  /* 0x0000001e00217202 */ /* 0x002fce0000000f00 */
.L_x_18:
[C---:B------:R-:W-:Y:S01]  /*1c30*/  VIADD R37, R41.reuse, 0x1 ;  /* 0x0000000129257836 */ /* 0x040fe20000000000 */
[C-C-:B0-----:R-:W-:Y:S02]  /*1c40*/  PRMT R22, R41.reuse, 0x654, R32.reuse ;  /* 0x0000065429167816 */ /* 0x141fe40000000020 */
[-C--:B------:R-:W-:Y:S01]  /*1c50*/  MOV R23, R33.reuse ;  /* 0x0000002100177202 */ /* 0x080fe20000000f00 */
[C---:B------:R-:W-:Y:S02]  /*1c60*/  VIADD R35, R41.reuse, 0x2 ;  /* 0x0000000229237836 */ /* 0x040fe40000000000 */
[----:B------:R-:W-:Y:S01]  /*1c70*/  VIADD R21, R41, 0x3 ;  /* 0x0000000329157836 */ /* 0x000fe20000000000 */
[----:B------:R-:W-:Y:S02]  /*1c80*/  PRMT R36, R37, 0x654, R32 ;  /* 0x0000065425247816 */ /* 0x000fe40000000020 */
[----:B------:R-:W-:Y:S01]  /*1c90*/  MOV R37, R33 ;  /* 0x0000002100257202 */ /* 0x000fe20000000f00 */
[----:B------:R-:W-:Y:S01]  /*1ca0*/  IMAD.WIDE R22, R39, 0x2, R22 ;  /* 0x0000000227167825 */ /* 0x000fe200078e0216 */
[----:B------:R-:W-:-:S02]  /*1cb0*/  PRMT R34, R35, 0x654, R32 ;  /* 0x0000065423227816 */ /* 0x000fc40000000020 */
[-C--:B------:R-:W-:Y:S02]  /*1cc0*/  MOV R35, R33.reuse ;  /* 0x0000002100237202 */ /* 0x080fe40000000f00 */
[----:B------:R-:W-:Y:S02]  /*1cd0*/  PRMT R20, R21, 0x654, R32 ;  /* 0x0000065415147816 */ /* 0x000fe40000000020 */
[----:B------:R-:W-:Y:S01]  /*1ce0*/  MOV R21, R33 ;  /* 0x0000002100157202 */ /* 0x000fe20000000f00 */
[C---:B------:R-:W-:Y:S01]  /*1cf0*/  IMAD.WIDE R36, R39.reuse, 0x2, R36 ;  /* 0x0000000227247825 */ /* 0x040fe200078e0224 */
[----:B------:R-:W2:Y:S03]  /*1d00*/  LD.E.U16 R30, desc[UR12][R22.64] ;  /* 0x0000000c161e7980 */ /* 0x000ea6000c101500 */
[----:B------:R-:W-:Y:S01]  /*1d10*/  IMAD.WIDE R34, R39, 0x2, R34 ;  /* 0x0000000227227825 */ /* 0x000fe200078e0222 */
[----:B------:R-:W3:Y:S03]  /*1d20*/  LD.E.U16 R38, desc[UR12][R36.64] ;  /* 0x0000000c24267980 */ /* 0x000ee6000c101500 */
[----:B------:R-:W-:Y:S01]  /*1d30*/  IMAD.SHL.U32 R44, R41, 0x2, RZ ;  /* 0x00000002292c7824 */ /* 0x000fe200078e00ff */
[----:B------:R-:W3:Y:S01]  /*1d40*/  LD.E.U16 R40, desc[UR12][R36.64+0x2] ;  /* 0x0000020c24287980 */ /* 0x000ee2000c101500 */
[----:B------:R-:W-:-:S03]  /*1d50*/  IMAD.WIDE R42, R39, 0x2, R20 ;  /* 0x00000002272a7825 */ /* 0x000fc600078e0214 */
[----:B------:R-:W2:Y:S01]  /*1d60*/  LD.E.U16 R45, desc[UR12][R22.64+0x2] ;  /* 0x0000020c162d7980 */ /* 0x000ea2000c101500 */
[----:B------:R-:W-:-:S03]  /*1d70*/  LEA R44, R44, UR15, 0x1 ;  /* 0x0000000f2c2c7c11 */ /* 0x000fc6000f8e08ff */
[----:B------:R-:W4:Y:S04]  /*1d80*/  LD.E.U16 R36, desc[UR12][R34.64] ;  /* 0x0000000c22247980 */ /* 0x000f28000c101500 */
[----:B------:R-:W5:Y:S04]  /*1d90*/  LDL.128 R20, [R44] ;  /* 0x000000002c147983 */ /* 0x000f680000100c00 */
[----:B------:R-:W4:Y:S04]  /*1da0*/  LD.E.U16 R35, desc[UR12][R34.64+0x2] ;  /* 0x0000020c22237980 */ /* 0x000f28000c101500 */
[----:B------:R-:W4:Y:S04]  /*1db0*/  LD.E.U16 R34, desc[UR12][R42.64] ;  /* 0x0000000c2a227980 */ /* 0x000f28000c101500 */
[----:B------:R-:W4:Y:S01]  /*1dc0*/  LD.E.U16 R43, desc[UR12][R42.64+0x2] ;  /* 0x0000020c2a2b7980 */ /* 0x000f22000c101500 */
[----:B------:R-:W-:Y:S01]  /*1dd0*/  ULOP3.LUT UR4, UR14, 0x7ffffffc, URZ, 0xc0, !UPT ;  /* 0x7ffffffc0e047892 */ /* 0x000fe2000f8ec0ff */
[----:B------:R-:W-:-:S05]  /*1de0*/  VIADD R41, R41, 0x4 ;  /* 0x0000000429297836 */ /* 0x000fca0000000000 */
[----:B------:R-:W-:Y:S02]  /*1df0*/  ISETP.NE.AND P0, PT, R41, UR4, PT ;  /* 0x0000000429007c0c */ /* 0x000fe4000bf05270 */
[----:B---3--:R-:W-:Y:S02]  /*1e00*/  PRMT R38, R38, 0x5410, R40 ;  /* 0x0000541026267816 */ /* 0x008fe40000000028 */
[----:B--2---:R-:W-:-:S05]  /*1e10*/  PRMT R45, R30, 0x5410, R45 ;  /* 0x000054101e2d7816 */ /* 0x004fca000000002d */
[C---:B-----5:R-:W-:Y:S01]  /*1e20*/  HFMA2 R20, R6.reuse, R45, R20 ;  /* 0x0000002d06147231 */ /* 0x060fe20000000014 */
[----:B----4-:R-:W-:Y:S01]  /*1e30*/  PRMT R35, R36, 0x5410, R35 ;  /* 0x0000541024237816 */ /* 0x010fe20000000023 */
[----:B------:R-:W-:-:S04]  /*1e40*/  HFMA2 R21, R6, R38, R21 ;  /* 0x0000002606157231 */ /* 0x000fc80000000015 */
[----:B------:R-:W-:Y:S01]  /*1e50*/  HFMA2 R22, R6, R35, R22 ;  /* 0x0000002306167231 */ /* 0x000fe20000000016 */
[----:B------:R-:W-:-:S05]  /*1e60*/  PRMT R34, R34, 0x5410, R43 ;  /* 0x0000541022227816 */ /* 0x000fca000000002b */
[----:B------:R-:W-:-:S05]  /*1e70*/  HFMA2 R23, R6, R34, R23 ;  /* 0x0000002206177231 */ /* 0x000fca0000000017 */
[----:B------:R0:W-:Y:S01]  /*1e80*/  STL.128 [R44], R20 ;  /* 0x000000142c007387 */ /* 0x0001e20000100c00 */
[----:B------:R-:W-:Y:S05]  /*1e90*/  @P0 BRA `(.L_x_18) ;  /* 0xfffffffc00640947 */ /* 0x000fea000383ffff */
[----:B------:R-:W-:-:S07]  /*1ea0*/  IMAD.U32 R35, RZ, RZ, UR4 ;  /* 0x00000004ff237e24 */ /* 0x000fce000f8e00ff */
.L_x_17:
[----:B------:R-:W-:Y:S05]  /*1eb0*/  BRA.U !UP1, `(.L_x_19) ;  /* 0x0000000109b07547 */ /* 0x000fea000b800000 */
[----:B0-----:R-:W0:Y:S01]  /*1ec0*/  S2R R21, SR_CgaCtaId ;  /* 0x0000000000157919 */ /* 0x001e220000008800 */
[----:B------:R-:W-:Y:S01]  /*1ed0*/  MOV R20, 0x400 ;  /* 0x0000040000147802 */ /* 0x000fe20000000f00 */
[----:B------:R-:W-:Y:S01]  /*1ee0*/  IMAD R22, R31, 0x2, R16 ;  /* 0x000000021f167824 */ /* 0x000fe200078e0210 */
[----:B---3--:R-:W3:Y:S01]  /*1ef0*/  S2R R23, SR_SWINHI ;  /* 0x0000000000177919 */ /* 0x008ee20000002f00 */
[----:B-12---:R-:W-:Y:S02]  /*1f00*/  IMAD.SHL.U32 R30, R35, 0x2, RZ ;  /* 0x00000002231e7824 */ /* 0x006fe400078e00ff */
[----:B------:R-:W-:-:S03]  /*1f10*/  IMAD.IADD R33, R25, 0x1, R22 ;  /* 0x0000000119217824 */ /* 0x000fc600078e0216 */
[----:B------:R-:W-:-:S05]  /*1f20*/  LEA R30, R30, UR15, 0x1 ;  /* 0x0000000f1e1e7c11 */ /* 0x000fca000f8e08ff */
[----:B------:R-:W2:Y:S01]  /*1f30*/  LDL R39, [R30] ;  /* 0x000000001e277983 */ /* 0x000ea20000100800 */
[----:B0-----:R-:W-:-:S04]  /*1f40*/  LEA R20, R21, R20, 0x18 ;  /* 0x0000001415147211 */ /* 0x001fc800078ec0ff */
[----:B------:R-:W-:Y:S02]  /*1f50*/  MOV R20, R20 ;  /* 0x0000001400147202 */ /* 0x000fe40000000f00 */
[----:B---3--:R-:W-:Y:S02]  /*1f60*/  MOV R21, R23 ;  /* 0x0000001700157202 */ /* 0x008fe40000000f00 */
[----:B------:R-:W-:Y:S02]  /*1f70*/  PRMT R22, R35, 0x654, R20 ;  /* 0x0000065423167816 */ /* 0x000fe40000000014 */
[----:B------:R-:W-:-:S03]  /*1f80*/  MOV R23, R21 ;  /* 0x0000001500177202 */ /* 0x000fc60000000f00 */
[----:B------:R-:W-:-:S05]  /*1f90*/  IMAD.WIDE R22, R33, 0x2, R22 ;  /* 0x0000000221167825 */ /* 0x000fca00078e0216 */
[----:B----4-:R-:W3:Y:S04]  /*1fa0*/  LD.E.U16 R32, desc[UR12][R22.64] ;  /* 0x0000000c16207980 */ /* 0x010ee8000c101500 */
[----:B------:R-:W3:Y:S01]  /*1fb0*/  LD.E.U16 R37, desc[UR12][R22.64+0x2] ;  /* 0x0000020c16257980 */ /* 0x000ee2000c101500 */
[----:B------:R-:W-:-:S04]  /*1fc0*/  ULOP3.LUT UR4, UR14, 0x3, URZ, 0xc0, !UPT ;  /* 0x000000030e047892 */ /* 0x000fc8000f8ec0ff */
[----:B------:R-:W-:Y:S01]  /*1fd0*/  UISETP.NE.AND UP2, UPT, UR4, 0x1, UPT ;  /* 0x000000010400788c */ /* 0x000fe2000bf45270 */
[----:B---3--:R-:W-:-:S05]  /*1fe0*/  PRMT R32, R32, 0x5410, R37 ;  /* 0x0000541020207816 */ /* 0x008fca0000000025 */
[----:B--2---:R-:W-:-:S05]  /*1ff0*/  HFMA2 R39, R6, R32, R39 ;  /* 0x0000002006277231 */ /* 0x004fca0000000027 */
[----:B------:R0:W-:Y:S01]  /*2000*/  STL [R30], R39 ;  /* 0x000000271e007387 */ /* 0x0001e20000100800 */
[----:B------:R-:W-:Y:S05]  /*2010*/  BRA.U !UP2, `(.L_x_19) ;  /* 0x000000010a587547 */ /* 0x000fea000b800000 */
[----:B------:R-:W-:Y:S01]  /*2020*/  VIADD R23, R35, 0x1 ;  /* 0x0000000123177836 */ /* 0x000fe20000000000 */
[----:B0-----:R-:W2:Y:S04]  /*2030*/  LDL R39, [R30+0x4] ;  /* 0x000004001e277983 */ /* 0x001ea80000100800 */
        /* <DEDUP_REMOVED lines=12> */
[----:B------:R-:W-:-:S03]  /*2100*/  MOV R21, R21 ;  /* 0x0000001500157202 */ /* 0x000fc60000000f00 */
[----:B------:R-:W-:Y:S02]  /*2110*/  IMAD.WIDE R20, R33, 0x2, R20 ;  /* 0x0000000221147825 */ /* 0x000fe400078e0214 */
[----:B------:R-:W2:Y:S04]  /*2120*/  LDL R33, [R30+0x8] ;  /* 0x000008001e217983 */ /* 0x000ea80000100800 */
[----:B------:R-:W3:Y:S04]  /*2130*/  LD.E.U16 R22, desc[UR12][R20.64] ;  /* 0x0000000c14167980 */ /* 0x000ee8000c101500 */
[----:B------:R-:W3:Y:S02]  /*2140*/  LD.E.U16 R23, desc[UR12][R20.64+0x2] ;  /* 0x0000020c14177980 */ /* 0x000ee4000c101500 */
[----:B---3--:R-:W-:-:S05]  /*2150*/  PRMT R23, R22, 0x5410, R23 ;  /* 0x0000541016177816 */ /* 0x008fca0000000017 */
[----:B--2---:R-:W-:-:S05]  /*2160*/  HFMA2 R23, R6, R23, R33 ;  /* 0x0000001706177231 */ /* 0x004fca0000000021 */
[----:B------:R1:W-:Y:S02]  /*2170*/  STL [R30+0x8], R23 ;  /* 0x000008171e007387 */ /* 0x0003e40000100800 */
.L_x_19:
[----:B0-----:R-:W-:Y:S01]  /*2180*/  IMAD.IADD R20, R25, 0x1, R16 ;  /* 0x0000000119147824 */ /* 0x001fe200078e0210 */
[----:B------:R-:W-:Y:S01]  /*2190*/  UMOV UR4, URZ ;  /* 0x000000ff00047c82 */ /* 0x000fe20008000000 */
[----:B------:R-:W-:-:S03]  /*21a0*/  IMAD.SHL.U32 R31, R31, 0x2, RZ ;  /* 0x000000021f1f7824 */ /* 0x000fc600078e00ff */
[----:B-1----:R-:W-:Y:S02]  /*21b0*/  SHF.R.S32.HI R39, RZ, 0x1f, R20 ;  /* 0x0000001fff277819 */ /* 0x002fe40000011414 */
[----:B------:R-:W-:-:S04]  /*21c0*/  IADD3 R16, P0, PT, R31, R20, RZ ;  /* 0x000000141f107210 */ /* 0x000fc80007f1e0ff */
[----:B------:R-:W-:Y:S01]  /*21d0*/  LEA.HI.X.SX32 R39, R31, R39, 0x1, P0 ;  /* 0x000000271f277211 */ /* 0x000fe200000f0eff */
[----:B------:R-:W-:Y:S08]  /*21e0*/  BRA.U !UP0, `(.L_x_20) ;  /* 0x0000000108d47547 */ /* 0x000ff0000b800000 */
[----:B------:R-:W0:Y:S01]  /*21f0*/  S2UR UR6, SR_CgaCtaId ;  /* 0x00000000000679c3 */ /* 0x000e220000008800 */
[----:B------:R-:W-:Y:S01]  /*2200*/  UMOV UR4, 0x400 ;  /* 0x0000040000047882 */ /* 0x000fe20000000000 */
[----:B------:R-:W-:-:S06]  /*2210*/  IMAD.SHL.U32 R41, R16, 0x2, RZ ;  /* 0x0000000210297824 */ /* 0x000fcc00078e00ff */
[----:B------:R-:W1:Y:S01]  /*2220*/  S2UR UR7, SR_SWINHI ;  /* 0x00000000000779c3 */ /* 0x000e620000002f00 */
[----:B0-----:R-:W-:-:S03]  /*2230*/  ULEA UR6, UR6, UR4, 0x18 ;  /* 0x0000000406067291 */ /* 0x001fc6000f8ec0ff */
[----:B------:R-:W-:-:S04]  /*2240*/  UMOV UR4, URZ ;  /* 0x000000ff00047c82 */ /* 0x000fc80008000000 */
[----:B------:R-:W-:Y:S01]  /*2250*/  UMOV UR18, UR6 ;  /* 0x0000000600127c82 */ /* 0x000fe20008000000 */
[----:B-1----:R-:W-:-:S05]  /*2260*/  UMOV UR19, UR7 ;  /* 0x0000000700137c82 */ /* 0x002fca0008000000 */
.L_x_21:
[----:B------:R-:W-:Y:S01]  /*2270*/  UPRMT UR20, UR4, 0x654, UR18 ;  /* 0x0000065404147896 */ /* 0x000fe20008000012 */
[----:B------:R-:W-:Y:S01]  /*2280*/  UMOV UR21, UR19 ;  /* 0x0000001300157c82 */ /* 0x000fe20008000000 */
[----:B0-----:R-:W-:Y:S01]  /*2290*/  SHF.L.U64.HI R20, R16, 0x1, R39 ;  /* 0x0000000110147819 */ /* 0x001fe20000010227 */
[----:B------:R-:W-:Y:S02]  /*22a0*/  UIADD3 UR10, UPT, UPT, UR4, 0x3, URZ ;  /* 0x00000003040a7890 */ /* 0x000fe4000fffe0ff */
[----:B------:R-:W-:Y:S02]  /*22b0*/  UIADD3 UR6, UPT, UPT, UR4, 0x1, URZ ;  /* 0x0000000104067890 */ /* 0x000fe4000fffe0ff */
[----:B------:R-:W-:Y:S01]  /*22c0*/  UIADD3 UR8, UPT, UPT, UR4, 0x2, URZ ;  /* 0x0000000204087890 */ /* 0x000fe2000fffe0ff */
[C---:B--23--:R-:W-:Y:S01]  /*22d0*/  IADD3 R30, P0, PT, R41.reuse, UR20, RZ ;  /* 0x00000014291e7c10 */ /* 0x04cfe2000ff1e0ff */
[----:B------:R-:W-:Y:S01]  /*22e0*/  UPRMT UR10, UR10, 0x654, UR18 ;  /* 0x000006540a0a7896 */ /* 0x000fe20008000012 */
[----:B------:R-:W-:Y:S01]  /*22f0*/  UMOV UR11, UR19 ;  /* 0x00000013000b7c82 */ /* 0x000fe20008000000 */
[----:B------:R-:W-:Y:S01]  /*2300*/  UPRMT UR6, UR6, 0x654, UR18 ;  /* 0x0000065406067896 */ /* 0x000fe20008000012 */
[----:B------:R-:W-:Y:S01]  /*2310*/  UMOV UR7, UR19 ;  /* 0x0000001300077c82 */ /* 0x000fe20008000000 */
[----:B------:R-:W-:Y:S01]  /*2320*/  IADD3.X R31, PT, PT, R20, UR21, RZ, P0, !PT ;  /* 0x00000015141f7c10 */ /* 0x000fe200087fe4ff */
[----:B------:R-:W-:Y:S01]  /*2330*/  UPRMT UR8, UR8, 0x654, UR18 ;  /* 0x0000065408087896 */ /* 0x000fe20008000012 */
[----:B------:R-:W-:Y:S01]  /*2340*/  UMOV UR9, UR19 ;  /* 0x0000001300097c82 */ /* 0x000fe20008000000 */
[C---:B------:R-:W-:Y:S01]  /*2350*/  IADD3 R36, P2, PT, R41.reuse, UR10, RZ ;  /* 0x0000000a29247c10 */ /* 0x040fe2000ff5e0ff */
[----:B------:R-:W-:Y:S01]  /*2360*/  USHF.L.U32 UR17, UR4, 0x1, URZ ;  /* 0x0000000104117899 */ /* 0x000fe200080006ff */
[C---:B----4-:R-:W-:Y:S01]  /*2370*/  IADD3 R32, P0, PT, R41.reuse, UR6, RZ ;  /* 0x0000000629207c10 */ /* 0x050fe2000ff1e0ff */
[----:B------:R-:W2:Y:S01]  /*2380*/  LD.E.U16 R38, desc[UR12][R30.64+0x4] ;  /* 0x0000040c1e267980 */ /* 0x000ea2000c101500 */
[----:B------:R-:W-:-:S02]  /*2390*/  IADD3 R34, P1, PT, R41, UR8, RZ ;  /* 0x0000000829227c10 */ /* 0x000fc4000ff3e0ff */
[C---:B------:R-:W-:Y:S01]  /*23a0*/  IADD3.X R37, PT, PT, R20.reuse, UR11, RZ, P2, !PT ;  /* 0x0000000b14257c10 */ /* 0x040fe200097fe4ff */
[----:B------:R-:W2:Y:S01]  /*23b0*/  LD.E.U16 R43, desc[UR12][R30.64+0x6] ;  /* 0x0000060c1e2b7980 */ /* 0x000ea2000c101500 */
[C---:B------:R-:W-:Y:S01]  /*23c0*/  IADD3.X R33, PT, PT, R20.reuse, UR7, RZ, P0, !PT ;  /* 0x0000000714217c10 */ /* 0x040fe200087fe4ff */
[----:B------:R-:W-:Y:S01]  /*23d0*/  ULEA UR17, UR17, UR15, 0x1 ;  /* 0x0000000f11117291 */ /* 0x000fe2000f8e08ff */
[----:B------:R-:W-:-:S03]  /*23e0*/  IADD3.X R35, PT, PT, R20, UR9, RZ, P1, !PT ;  /* 0x0000000914237c10 */ /* 0x000fc60008ffe4ff */
[----:B------:R-:W3:Y:S04]  /*23f0*/  LD.E.U16 R40, desc[UR12][R32.64+0x4] ;  /* 0x0000040c20287980 */ /* 0x000ee8000c101500 */
[----:B------:R-:W4:Y:S04]  /*2400*/  LD.E.U16 R30, desc[UR12][R36.64+0x4] ;  /* 0x0000040c241e7980 */ /* 0x000f28000c101500 */
[----:B------:R-:W3:Y:S04]  /*2410*/  LD.E.U16 R45, desc[UR12][R32.64+0x6] ;  /* 0x0000060c202d7980 */ /* 0x000ee8000c101500 */
[----:B------:R-:W5:Y:S04]  /*2420*/  LD.E.U16 R42, desc[UR12][R34.64+0x4] ;  /* 0x0000040c222a7980 */ /* 0x000f68000c101500 */
[----:B------:R-:W4:Y:S04]  /*2430*/  LD.E.U16 R37, desc[UR12][R36.64+0x6] ;  /* 0x0000060c24257980 */ /* 0x000f28000c101500 */
[----:B------:R-:W5:Y:S04]  /*2440*/  LD.E.U16 R44, desc[UR12][R34.64+0x6] ;  /* 0x0000060c222c7980 */ /* 0x000f68000c101500 */
[----:B------:R-:W5:Y:S01]  /*2450*/  LDL.128 R20, [UR17] ;  /* 0x00000011ff147983 */ /* 0x000f620008100c00 */
[----:B------:R-:W-:-:S02]  /*2460*/  ULOP3.LUT UR6, UR14, 0x7ffffffc, URZ, 0xc0, !UPT ;  /* 0x7ffffffc0e067892 */ /* 0x000fc4000f8ec0ff */
[----:B------:R-:W-:-:S04]  /*2470*/  UIADD3 UR4, UPT, UPT, UR4, 0x4, URZ ;  /* 0x0000000404047890 */ /* 0x000fc8000fffe0ff */
[----:B------:R-:W-:Y:S01]  /*2480*/  UISETP.NE.AND UP0, UPT, UR4, UR6, UPT ;  /* 0x000000060400728c */ /* 0x000fe2000bf05270 */
[----:B--2---:R-:W-:Y:S02]  /*2490*/  PRMT R43, R38, 0x5410, R43 ;  /* 0x00005410262b7816 */ /* 0x004fe4000000002b */
[----:B---3--:R-:W-:Y:S02]  /*24a0*/  PRMT R40, R40, 0x5410, R45 ;  /* 0x0000541028287816 */ /* 0x008fe4000000002d */
[----:B----4-:R-:W-:Y:S02]  /*24b0*/  PRMT R30, R30, 0x5410, R37 ;  /* 0x000054101e1e7816 */ /* 0x010fe40000000025 */
[----:B-----5:R-:W-:Y:S01]  /*24c0*/  PRMT R31, R42, 0x5410, R44 ;  /* 0x000054102a1f7816 */ /* 0x020fe2000000002c */
[C---:B------:R-:W-:Y:S02]  /*24d0*/  HFMA2 R21, R6.reuse, R40, R21 ;  /* 0x0000002806157231 */ /* 0x040fe40000000015 */
[----:B------:R-:W-:-:S02]  /*24e0*/  HFMA2 R23, R6, R30, R23 ;  /* 0x0000001e06177231 */ /* 0x000fc40000000017 */
[C---:B------:R-:W-:Y:S02]  /*24f0*/  HFMA2 R20, R6.reuse, R43, R20 ;  /* 0x0000002b06147231 */ /* 0x040fe40000000014 */
[----:B------:R-:W-:-:S05]  /*2500*/  HFMA2 R22, R6, R31, R22 ;  /* 0x0000001f06167231 */ /* 0x000fca0000000016 */
[----:B------:R0:W-:Y:S01]  /*2510*/  STL.128 [UR17], R20 ;  /* 0x00000014ff007987 */ /* 0x0001e20008100c11 */
[----:B------:R-:W-:Y:S05]  /*2520*/  BRA.U UP0, `(.L_x_21) ;  /* 0xfffffffd00507547 */ /* 0x000fea000b83ffff */
[----:B------:R-:W-:-:S05]  /*2530*/  UMOV UR4, UR6 ;  /* 0x0000000600047c82 */ /* 0x000fca0008000000 */
.L_x_20:
[----:B------:R-:W-:Y:S05]  /*2540*/  BRA.U !UP1, `(.L_x_10) ;  /* 0x0000000109c07547 */ /* 0x000fea000b800000 */
[----:B------:R-:W1:Y:S01]  /*2550*/  S2UR UR7, SR_CgaCtaId ;  /* 0x00000000000779c3 */ /* 0x000e620000008800 */
[----:B------:R-:W-:Y:S01]  /*2560*/  UMOV UR6, 0x400 ;  /* 0x0000040000067882 */ /* 0x000fe20000000000 */
[C---:B--23--:R-:W-:Y:S01]  /*2570*/  IMAD.SHL.U32 R30, R16.reuse, 0x2, RZ ;  /* 0x00000002101e7824 */ /* 0x04cfe200078e00ff */
[----:B------:R-:W-:-:S05]  /*2580*/  SHF.L.U64.HI R39, R16, 0x1, R39 ;  /* 0x0000000110277819 */ /* 0x000fca0000010227 */
[----:B------:R-:W2:Y:S01]  /*2590*/  S2UR UR10, SR_SWINHI ;  /* 0x00000000000a79c3 */ /* 0x000ea20000002f00 */
[----:B-1----:R-:W-:-:S07]  /*25a0*/  ULEA UR6, UR7, UR6, 0x18 ;  /* 0x0000000607067291 */ /* 0x002fce000f8ec0ff */
[----:B------:R-:W-:Y:S01]  /*25b0*/  UMOV UR8, UR6 ;  /* 0x0000000600087c82 */ /* 0x000fe20008000000 */
[----:B--2---:R-:W-:Y:S01]  /*25c0*/  UMOV UR9, UR10 ;  /* 0x0000000a00097c82 */ /* 0x004fe20008000000 */
[----:B------:R-:W-:Y:S02]  /*25d0*/  USHF.L.U32 UR6, UR4, 0x1, URZ ;  /* 0x0000000104067899 */ /* 0x000fe400080006ff */
[----:B------:R-:W-:Y:S01]  /*25e0*/  UPRMT UR10, UR4, 0x654, UR8 ;  /* 0x00000654040a7896 */ /* 0x000fe20008000008 */
[----:B------:R-:W-:-:S05]  /*25f0*/  UMOV UR11, UR9 ;  /* 0x00000009000b7c82 */ /* 0x000fca0008000000 */
[----:B0-----:R-:W-:Y:S01]  /*2600*/  IADD3 R20, P0, PT, R30, UR10, RZ ;  /* 0x0000000a1e147c10 */ /* 0x001fe2000ff1e0ff */
[----:B------:R-:W-:-:S03]  /*2610*/  ULEA UR10, UR6, UR15, 0x1 ;  /* 0x0000000f060a7291 */ /* 0x000fc6000f8e08ff */
[----:B------:R-:W-:-:S05]  /*2620*/  IADD3.X R21, PT, PT, R39, UR11, RZ, P0, !PT ;  /* 0x0000000b27157c10 */ /* 0x000fca00087fe4ff */
[----:B------:R-:W2:Y:S04]  /*2630*/  LD.E.U16 R16, desc[UR12][R20.64+0x4] ;  /* 0x0000040c14107980 */ /* 0x000ea8000c101500 */
[----:B------:R-:W2:Y:S04]  /*2640*/  LD.E.U16 R23, desc[UR12][R20.64+0x6] ;  /* 0x0000060c14177980 */ /* 0x000ea8000c101500 */
[----:B------:R-:W3:Y:S01]  /*2650*/  LDL R22, [UR10] ;  /* 0x0000000aff167983 */ /* 0x000ee20008100800 */
[----:B------:R-:W-:Y:S01]  /*2660*/  IMAD.MOV.U32 R31, RZ, RZ, R6 ;  /* 0x000000ffff1f7224 */ /* 0x000fe200078e0006 */
[----:B------:R-:W-:-:S04]  /*2670*/  ULOP3.LUT UR11, UR14, 0x3, URZ, 0xc0, !UPT ;  /* 0x000000030e0b7892 */ /* 0x000fc8000f8ec0ff */
[----:B------:R-:W-:Y:S01]  /*2680*/  UISETP.NE.AND UP0, UPT, UR11, 0x1, UPT ;  /* 0x000000010b00788c */ /* 0x000fe2000bf05270 */
[----:B--2---:R-:W-:-:S05]  /*2690*/  PRMT R23, R16, 0x5410, R23 ;  /* 0x0000541010177816 */ /* 0x004fca0000000017 */
[----:B---3--:R-:W-:-:S05]  /*26a0*/  HFMA2 R22, R31, R23, R22 ;  /* 0x000000171f167231 */ /* 0x008fca0000000016 */
[----:B------:R1:W-:Y:S01]  /*26b0*/  STL [UR10], R22 ;  /* 0x00000016ff007987 */ /* 0x0003e2000810080a */
[----:B------:R-:W-:Y:S05]  /*26c0*/  BRA.U !UP0, `(.L_x_10) ;  /* 0x0000000108607547 */ /* 0x000fea000b800000 */
[----:B------:R-:W-:Y:S01]  /*26d0*/  UIADD3 UR6, UPT, UPT, UR4, 0x1, URZ ;  /* 0x0000000104067890 */ /* 0x000fe2000fffe0ff */
[----:B------:R-:W2:Y:S03]  /*26e0*/  LDL R16, [UR10+0x4] ;  /* 0x0000040aff107983 */ /* 0x000ea60008100800 */
[----:B------:R-:W-:Y:S01]  /*26f0*/  UPRMT UR6, UR6, 0x654, UR8 ;  /* 0x0000065406067896 */ /* 0x000fe20008000008 */
[----:B------:R-:W-:-:S05]  /*2700*/  UMOV UR7, UR9 ;  /* 0x0000000900077c82 */ /* 0x000fca0008000000 */
[----:B------:R-:W-:-:S04]  /*2710*/  IADD3 R20, P0, PT, R30, UR6, RZ ;  /* 0x000000061e147c10 */ /* 0x000fc8000ff1e0ff */
[----:B------:R-:W-:-:S05]  /*2720*/  IADD3.X R21, PT, PT, R39, UR7, RZ, P0, !PT ;  /* 0x0000000727157c10 */ /* 0x000fca00087fe4ff */
        /* <DEDUP_REMOVED lines=8> */
[----:B------:R-:W2:Y:S03]  /*27b0*/  LDL R16, [UR10+0x8] ;  /* 0x0000080aff107983 */ /* 0x000ea60008100800 */
[----:B------:R-:W-:Y:S01]  /*27c0*/  UPRMT UR6, UR6, 0x654, UR8 ;  /* 0x0000065406067896 */ /* 0x000fe20008000008 */
[----:B------:R-:W-:-:S05]  /*27d0*/  UMOV UR7, UR9 ;  /* 0x0000000900077c82 */ /* 0x000fca0008000000 */
[----:B------:R-:W-:-:S04]  /*27e0*/  IADD3 R20, P0, PT, R30, UR6, RZ ;  /* 0x000000061e147c10 */ /* 0x000fc8000ff1e0ff */
[----:B------:R-:W-:-:S05]  /*27f0*/  IADD3.X R21, PT, PT, R39, UR7, RZ, P0, !PT ;  /* 0x0000000727157c10 */ /* 0x000fca00087fe4ff */
[----:B0-----:R-:W3:Y:S04]  /*2800*/  LD.E.U16 R6, desc[UR12][R20.64+0x4] ;  /* 0x0000040c14067980 */ /* 0x001ee8000c101500 */
[----:B------:R-:W3:Y:S02]  /*2810*/  LD.E.U16 R23, desc[UR12][R20.64+0x6] ;  /* 0x0000060c14177980 */ /* 0x000ee4000c101500 */
[----:B---3--:R-:W-:-:S05]  /*2820*/  PRMT R23, R6, 0x5410, R23 ;  /* 0x0000541006177816 */ /* 0x008fca0000000017 */
[----:B--2---:R-:W-:-:S05]  /*2830*/  HFMA2 R6, R31, R23, R16 ;  /* 0x000000171f067231 */ /* 0x004fca0000000010 */
[----:B------:R0:W-:Y:S02]  /*2840*/  STL [UR10+0x8], R6 ;  /* 0x00000806ff007987 */ /* 0x0001e4000810080a */
.L_x_10:
[----:B------:R-:W-:Y:S05]  /*2850*/  BSYNC.RECONVERGENT B0 ;  /* 0x0000000000007941 */ /* 0x000fea0003800200 */
.L_x_9:
[----:B------:R-:W-:Y:S01]  /*2860*/  PRMT R16, R5, 0x5410, R4 ;  /* 0x0000541005107816 */ /* 0x000fe20000000004 */
[----:B------:R-:W-:Y:S04]  /*2870*/  BSSY.RECONVERGENT B0, `(.L_x_22) ;  /* 0x00001b8000007945 */ /* 0x000fe80003800200 */
[----:B------:R-:W-:-:S05]  /*2880*/  HFMA2 R16, R17, R16, 0.5, 0.5 ;  /* 0x3800380011107431 */ /* 0x000fca0000000010 */
[----:B0-----:R-:W-:-:S05]  /*2890*/  PRMT R21, R16, 0x5432, R16 ;  /* 0x0000543210157816 */ /* 0x001fca0000000010 */
        /* <DEDUP_REMOVED lines=12> */
[----:B------:R-:W-:Y:S01]  /*2960*/  UIADD3 UR4, UPT, UPT, UR14, -0x1, URZ ;  /* 0xffffffff0e047890 */ /* 0x000fe2000fffe0ff */
[----:B------:R-:W-:-:S03]  /*2970*/  IMAD.MOV.U32 R31, RZ, RZ, RZ ;  /* 0x000000ffff1f7224 */ /* 0x000fc600078e00ff */
[----:B------:R-:W-:-:S03]  /*2980*/  UISETP.GE.U32.AND UP1, UPT, UR4, 0x3, UPT ;  /* 0x000000030400788c */ /* 0x000fc6000bf26070 */
[----:B------:R-:W1:Y:S08]  /*2990*/  F2I.F16.FLOOR.NTZ R16, R16 ;  /* 0x0000001000107305 */ /* 0x000e700000107100 */
[----:B0-----:R-:W-:Y:S08]  /*29a0*/  I2F.F16.RM R6, R20 ;  /* 0x0000001400067306 */ /* 0x001ff00000204c00 */
[----:B-1----:R-:W0:Y:S08]  /*29b0*/  I2F.F16.RM R17, R16 ;  /* 0x0000001000117306 */ /* 0x002e300000204c00 */
[----:B---3--:R-:W1:Y:S01]  /*29c0*/  I2F.F16.RZ R23, 0x1 ;  /* 0x0000000100177906 */ /* 0x008e62000020cc00 */
[----:B0-----:R-:W-:-:S05]  /*29d0*/  PRMT R6, R6, 0x5410, R17 ;  /* 0x0000541006067816 */ /* 0x001fca0000000011 */
[----:B------:R-:W-:-:S04]  /*29e0*/  HADD2 R6, R21, -R6 ;  /* 0x8000000615067230 */ /* 0x000fc80000000000 */
[----:B-1----:R-:W-:-:S05]  /*29f0*/  HADD2 R17, R23.H0_H0, -R6 ;  /* 0x8000000617117230 */ /* 0x002fca0000000800 */
[----:B------:R-:W-:-:S05]  /*2a00*/  PRMT R6, R17, 0x7632, R6 ;  /* 0x0000763211067816 */ /* 0x000fca0000000006 */
[----:B------:R-:W-:-:S05]  /*2a10*/  HMUL2 R17, R17.H0_H0, R6 ;  /* 0x0000000611117232 */ /* 0x000fca0000000800 */
[----:B------:R-:W-:-:S05]  /*2a20*/  PRMT R17, R17, 0x5410, R17 ;  /* 0x0000541011117816 */ /* 0x000fca0000000011 */
[----:B-----5:R-:W-:Y:S02]  /*2a30*/  HMUL2 R6, R17, R8.H1_H1 ;  /* 0x3000000811067232 */ /* 0x020fe40000000000 */
[----:B------:R-:W-:Y:S01]  /*2a40*/  IMAD R17, R25, R20, RZ ;  /* 0x0000001419117224 */ /* 0x000fe200078e02ff */
[----:B------:R-:W-:Y:S06]  /*2a50*/  BRA.U !UP1, `(.L_x_24) ;  /* 0x0000000109c07547 */ /* 0x000fec000b800000 */
[----:B------:R-:W0:Y:S01]  /*2a60*/  S2R R21, SR_CgaCtaId ;  /* 0x0000000000157919 */ /* 0x000e220000008800 */
[----:B------:R-:W-:Y:S01]  /*2a70*/  MOV R8, 0x400 ;  /* 0x0000040000087802 */ /* 0x000fe20000000f00 */
[----:B------:R-:W-:Y:S01]  /*2a80*/  IMAD.MOV.U32 R39, RZ, RZ, RZ ;  /* 0x000000ffff277224 */ /* 0x000fe200078e00ff */
[----:B------:R-:W-:Y:S01]  /*2a90*/  ULOP3.LUT UR4, UR14, 0x7ffffffc, URZ, 0xc0, !UPT ;  /* 0x7ffffffc0e047892 */ /* 0x000fe2000f8ec0ff */
[----:B------:R-:W1:Y:S01]  /*2aa0*/  S2R R23, SR_SWINHI ;  /* 0x0000000000177919 */ /* 0x000e620000002f00 */
[----:B--2---:R-:W-:Y:S01]  /*2ab0*/  IMAD R37, R16, 0x2, R17 ;  /* 0x0000000210257824 */ /* 0x004fe200078e0211 */
[----:B0-----:R-:W-:-:S04]  /*2ac0*/  LEA R8, R21, R8, 0x18 ;  /* 0x0000000815087211 */ /* 0x001fc800078ec0ff */
[----:B------:R-:W-:Y:S02]  /*2ad0*/  MOV R30, R8 ;  /* 0x00000008001e7202 */ /* 0x000fe40000000f00 */
[----:B-1----:R-:W-:-:S07]  /*2ae0*/  MOV R31, R23 ;  /* 0x00000017001f7202 */ /* 0x002fce0000000f00 */
.L_x_25:
[C---:B------:R-:W-:Y:S01]  /*2af0*/  VIADD R33, R39.reuse, 0x1 ;  /* 0x0000000127217836 */ /* 0x040fe20000000000 */
[C-C-:B------:R-:W-:Y:S02]  /*2b00*/  PRMT R34, R39.reuse, 0x654, R30.reuse ;  /* 0x0000065427227816 */ /* 0x140fe4000000001e */
[-C--:B------:R-:W-:Y:S01]  /*2b10*/  MOV R35, R31.reuse ;  /* 0x0000001f00237202 */ /* 0x080fe20000000f00 */
[C---:B0-----:R-:W-:Y:S02]  /*2b20*/  VIADD R21, R39.reuse, 0x3 ;  /* 0x0000000327157836 */ /* 0x041fe40000000000 */
[----:B------:R-:W-:Y:S01]  /*2b30*/  VIADD R23, R39, 0x2 ;  /* 0x0000000227177836 */ /* 0x000fe20000000000 */
[--C-:B----4-:R-:W-:Y:S02]  /*2b40*/  PRMT R32, R33, 0x654, R30.reuse ;  /* 0x0000065421207816 */ /* 0x110fe4000000001e */
[----:B------:R-:W-:Y:S01]  /*2b50*/  MOV R33, R31 ;  /* 0x0000001f00217202 */ /* 0x000fe20000000f00 */
[----:B------:R-:W-:Y:S01]  /*2b60*/  IMAD.SHL.U32 R36, R39, 0x2, RZ ;  /* 0x0000000227247824 */ /* 0x000fe200078e00ff */
[----:B------:R-:W-:-:S02]  /*2b70*/  PRMT R20, R21, 0x654, R30 ;  /* 0x0000065415147816 */ /* 0x000fc4000000001e */
[-C--:B------:R-:W-:Y:S01]  /*2b80*/  MOV R21, R31.reuse ;  /* 0x0000001f00157202 */ /* 0x080fe20000000f00 */
[----:B------:R-:W-:Y:S01]  /*2b90*/  IMAD.WIDE R34, R37, 0x2, R34 ;  /* 0x0000000225227825 */ /* 0x000fe200078e0222 */
[----:B------:R-:W-:Y:S02]  /*2ba0*/  PRMT R22, R23, 0x654, R30 ;  /* 0x0000065417167816 */ /* 0x000fe4000000001e */
[----:B------:R-:W-:Y:S01]  /*2bb0*/  MOV R23, R31 ;  /* 0x0000001f00177202 */ /* 0x000fe20000000f00 */
[C---:B------:R-:W-:Y:S01]  /*2bc0*/  IMAD.WIDE R32, R37.reuse, 0x2, R32 ;  /* 0x0000000225207825 */ /* 0x040fe200078e0220 */
[----:B------:R-:W-:Y:S01]  /*2bd0*/  LEA R36, R36, UR15, 0x1 ;  /* 0x0000000f24247c11 */ /* 0x000fe2000f8e08ff */
[----:B------:R-:W2:Y:S02]  /*2be0*/  LD.E.U16 R8, desc[UR12][R34.64] ;  /* 0x0000000c22087980 */ /* 0x000ea4000c101500 */
[C---:B------:R-:W-:Y:S02]  /*2bf0*/  IMAD.WIDE R42, R37.reuse, 0x2, R20 ;  /* 0x00000002252a7825 */ /* 0x040fe400078e0214 */
[----:B------:R-:W3:Y:S02]  /*2c00*/  LD.E.U16 R38, desc[UR12][R32.64] ;  /* 0x0000000c20267980 */ /* 0x000ee4000c101500 */
[----:B------:R-:W-:-:S02]  /*2c10*/  IMAD.WIDE R40, R37, 0x2, R22 ;  /* 0x0000000225287825 */ /* 0x000fc400078e0216 */
[----:B------:R-:W3:Y:S04]  /*2c20*/  LD.E.U16 R44, desc[UR12][R32.64+0x2] ;  /* 0x0000020c202c7980 */ /* 0x000ee8000c101500 */
[----:B------:R-:W2:Y:S04]  /*2c30*/  LD.E.U16 R45, desc[UR12][R34.64+0x2] ;  /* 0x0000020c222d7980 */ /* 0x000ea8000c101500 */
[----:B------:R-:W4:Y:S04]  /*2c40*/  LDL.128 R20, [R36] ;  /* 0x0000000024147983 */ /* 0x000f280000100c00 */
[----:B------:R-:W5:Y:S04]  /*2c50*/  LD.E.U16 R33, desc[UR12][R42.64] ;  /* 0x0000000c2a217980 */ /* 0x000f68000c101500 */
[----:B------:R-:W5:Y:S04]  /*2c60*/  LD.E.U16 R32, desc[UR12][R40.64] ;  /* 0x0000000c28207980 */ /* 0x000f68000c101500 */
[----:B------:R-:W5:Y:S04]  /*2c70*/  LD.E.U16 R42, desc[UR12][R42.64+0x2] ;  /* 0x0000020c2a2a7980 */ /* 0x000f68000c101500 */
[----:B------:R-:W5:Y:S01]  /*2c80*/  LD.E.U16 R41, desc[UR12][R40.64+0x2] ;  /* 0x0000020c28297980 */ /* 0x000f62000c101500 */
[----:B------:R-:W-:-:S05]  /*2c90*/  VIADD R39, R39, 0x4 ;  /* 0x0000000427277836 */ /* 0x000fca0000000000 */
[----:B------:R-:W-:Y:S02]  /*2ca0*/  ISETP.NE.AND P0, PT, R39, UR4, PT ;  /* 0x0000000427007c0c */ /* 0x000fe4000bf05270 */
[----:B---3--:R-:W-:Y:S02]  /*2cb0*/  PRMT R38, R38, 0x5410, R44 ;  /* 0x0000541026267816 */ /* 0x008fe4000000002c */
[----:B--2---:R-:W-:-:S03]  /*2cc0*/  PRMT R45, R8, 0x5410, R45 ;  /* 0x00005410082d7816 */ /* 0x004fc6000000002d */
[C---:B----4-:R-:W-:Y:S02]  /*2cd0*/  HFMA2 R21, R6.reuse, R38, R21 ;  /* 0x0000002606157231 */ /* 0x050fe40000000015 */
[----:B------:R-:W-:Y:S01]  /*2ce0*/  HFMA2 R20, R6, R45, R20 ;  /* 0x0000002d06147231 */ /* 0x000fe20000000014 */
[----:B-----5:R-:W-:Y:S02]  /*2cf0*/  PRMT R33, R33, 0x5410, R42 ;  /* 0x0000541021217816 */ /* 0x020fe4000000002a */
[----:B------:R-:W-:-:S03]  /*2d00*/  PRMT R41, R32, 0x5410, R41 ;  /* 0x0000541020297816 */ /* 0x000fc60000000029 */
[C---:B------:R-:W-:Y:S02]  /*2d10*/  HFMA2 R23, R6.reuse, R33, R23 ;  /* 0x0000002106177231 */ /* 0x040fe40000000017 */
[----:B------:R-:W-:-:S05]  /*2d20*/  HFMA2 R22, R6, R41, R22 ;  /* 0x0000002906167231 */ /* 0x000fca0000000016 */
[----:B------:R0:W-:Y:S01]  /*2d30*/  STL.128 [R36], R20 ;  /* 0x0000001424007387 */ /* 0x0001e20000100c00 */
[----:B------:R-:W-:Y:S05]  /*2d40*/  @P0 BRA `(.L_x_25) ;  /* 0xfffffffc00680947 */ /* 0x000fea000383ffff */
[----:B------:R-:W-:-:S07]  /*2d50*/  IMAD.U32 R31, RZ, RZ, UR4 ;  /* 0x00000004ff1f7e24 */ /* 0x000fce000f8e00ff */
.L_x_24:
[----:B------:R-:W-:-:S09]  /*2d60*/  ULOP3.LUT UP0, UR4, UR14, 0x3, URZ, 0xc0, !UPT ;  /* 0x000000030e047892 */ /* 0x000fd2000f80c0ff */
[----:B------:R-:W-:Y:S05]  /*2d70*/  BRA.U !UP0, `(.L_x_26) ;  /* 0x0000000108a87547 */ /* 0x000fea000b800000 */
[----:B0-----:R-:W0:Y:S01]  /*2d80*/  S2R R21, SR_CgaCtaId ;  /* 0x0000000000157919 */ /* 0x001e220000008800 */
[----:B------:R-:W-:Y:S01]  /*2d90*/  MOV R8, 0x400 ;  /* 0x0000040000087802 */ /* 0x000fe20000000f00 */
[----:B------:R-:W-:Y:S01]  /*2da0*/  IMAD R33, R16, 0x2, R17 ;  /* 0x0000000210217824 */ /* 0x000fe200078e0211 */
[----:B------:R-:W1:Y:S02]  /*2db0*/  S2R R22, SR_SWINHI ;  /* 0x0000000000167919 */ /* 0x000e640000002f00 */
[----:B0-----:R-:W-:Y:S01]  /*2dc0*/  LEA R21, R21, R8, 0x18 ;  /* 0x0000000815157211 */ /* 0x001fe200078ec0ff */
[----:B------:R-:W-:-:S03]  /*2dd0*/  IMAD.SHL.U32 R8, R31, 0x2, RZ ;  /* 0x000000021f087824 */ /* 0x000fc600078e00ff */
[----:B------:R-:W-:Y:S02]  /*2de0*/  MOV R20, R21 ;  /* 0x0000001500147202 */ /* 0x000fe40000000f00 */
[----:B-1----:R-:W-:Y:S02]  /*2df0*/  MOV R21, R22 ;  /* 0x0000001600157202 */ /* 0x002fe40000000f00 */
[----:B------:R-:W-:Y:S02]  /*2e00*/  LEA R8, R8, UR15, 0x1 ;  /* 0x0000000f08087c11 */ /* 0x000fe4000f8e08ff */
[----:B------:R-:W-:Y:S02]  /*2e10*/  PRMT R22, R31, 0x654, R20 ;  /* 0x000006541f167816 */ /* 0x000fe40000000014 */
[----:B------:R-:W-:Y:S01]  /*2e20*/  MOV R23, R21 ;  /* 0x0000001500177202 */ /* 0x000fe20000000f00 */
[----:B--2---:R-:W2:Y:S02]  /*2e30*/  LDL R37, [R8] ;  /* 0x0000000008257983 */ /* 0x004ea40000100800 */
        /* <DEDUP_REMOVED lines=23> */
[----:B------:R-:W2:Y:S02]  /*2fb0*/  LDL R31, [R8+0x8] ;  /* 0x00000800081f7983 */ /* 0x000ea40000100800 */
[----:B------:R-:W-:-:S05]  /*2fc0*/  IMAD.WIDE R20, R33, 0x2, R20 ;  /* 0x0000000221147825 */ /* 0x000fca00078e0214 */
[----:B------:R-:W5:Y:S04]  /*2fd0*/  LD.E.U16 R22, desc[UR12][R20.64] ;  /* 0x0000000c14167980 */ /* 0x000f68000c101500 */
[----:B------:R-:W5:Y:S02]  /*2fe0*/  LD.E.U16 R23, desc[UR12][R20.64+0x2] ;  /* 0x0000020c14177980 */ /* 0x000f64000c101500 */
[----:B-----5:R-:W-:-:S05]  /*2ff0*/  PRMT R23, R22, 0x5410, R23 ;  /* 0x0000541016177816 */ /* 0x020fca0000000017 */
[----:B--2---:R-:W-:-:S05]  /*3000*/  HFMA2 R23, R6, R23, R31 ;  /* 0x0000001706177231 */ /* 0x004fca000000001f */
[----:B------:R0:W-:Y:S02]  /*3010*/  STL [R8+0x8], R23 ;  /* 0x0000081708007387 */ /* 0x0001e40000100800 */
.L_x_26:
[----:B------:R-:W-:Y:S01]  /*3020*/  UMOV UR4, URZ ;  /* 0x000000ff00047c82 */ /* 0x000fe20008000000 */
[----:B------:R-:W-:Y:S05]  /*3030*/  BRA.U !UP1, `(.L_x_27) ;  /* 0x0000000109e47547 */ /* 0x000fea000b800000 */
[----:B------:R-:W5:Y:S01]  /*3040*/  S2UR UR6, SR_CgaCtaId ;  /* 0x00000000000679c3 */ /* 0x000f620000008800 */
[----:B01-3--:R-:W-:Y:S01]  /*3050*/  IMAD.SHL.U32 R8, R16, 0x2, RZ ;  /* 0x0000000210087824 */ /* 0x00bfe200078e00ff */
[----:B------:R-:W-:-:S04]  /*3060*/  UMOV UR4, 0x400 ;  /* 0x0000040000047882 */ /* 0x000fc80000000000 */
[----:B------:R-:W-:Y:S02]  /*3070*/  SHF.R.S32.HI R20, RZ, 0x1f, R8 ;  /* 0x0000001fff147819 */ /* 0x000fe40000011408 */
[----:B------:R-:W0:Y:S01]  /*3080*/  S2UR UR7, SR_SWINHI ;  /* 0x00000000000779c3 */ /* 0x000e220000002f00 */
[----:B------:R-:W-:-:S04]  /*3090*/  IADD3 R38, P0, PT, R17, R8, RZ ;  /* 0x0000000811267210 */ /* 0x000fc80007f1e0ff */
[----:B------:R-:W-:-:S04]  /*30a0*/  LEA.HI.X.SX32 R21, R17, R20, 0x1, P0 ;  /* 0x0000001411157211 */ /* 0x000fc800000f0eff */
[C---:B------:R-:W-:Y:S01]  /*30b0*/  SHF.L.U64.HI R8, R38.reuse, 0x1, R21 ;  /* 0x0000000126087819 */ /* 0x040fe20000010215 */
[----:B------:R-:W-:Y:S01]  /*30c0*/  IMAD.SHL.U32 R38, R38, 0x2, RZ ;  /* 0x0000000226267824 */ /* 0x000fe200078e00ff */
[----:B-----5:R-:W-:-:S03]  /*30d0*/  ULEA UR6, UR6, UR4, 0x18 ;  /* 0x0000000406067291 */ /* 0x020fc6000f8ec0ff */
[----:B------:R-:W-:-:S04]  /*30e0*/  UMOV UR4, URZ ;  /* 0x000000ff00047c82 */ /* 0x000fc80008000000 */
[----:B------:R-:W-:Y:S01]  /*30f0*/  UMOV UR18, UR6 ;  /* 0x0000000600127c82 */ /* 0x000fe20008000000 */
[----:B0-----:R-:W-:-:S05]  /*3100*/  UMOV UR19, UR7 ;  /* 0x0000000700137c82 */ /* 0x001fca0008000000 */
.L_x_28:
[----:B------:R-:W-:Y:S02]  /*3110*/  UIADD3 UR8, UPT, UPT, UR4, 0x2, URZ ;  /* 0x0000000204087890 */ /* 0x000fe4000fffe0ff */
[----:B------:R-:W-:Y:S01]  /*3120*/  UPRMT UR20, UR4, 0x654, UR18 ;  /* 0x0000065404147896 */ /* 0x000fe20008000012 */
[----:B------:R-:W-:Y:S01]  /*3130*/  UMOV UR21, UR19 ;  /* 0x0000001300157c82 */ /* 0x000fe20008000000 */
[----:B------:R-:W-:Y:S02]  /*3140*/  UIADD3 UR10, UPT, UPT, UR4, 0x3, URZ ;  /* 0x00000003040a7890 */ /* 0x000fe4000fffe0ff */
[----:B------:R-:W-:Y:S02]  /*3150*/  UIADD3 UR6, UPT, UPT, UR4, 0x1, URZ ;  /* 0x0000000104067890 */ /* 0x000fe4000fffe0ff */
[----:B------:R-:W-:Y:S01]  /*3160*/  UPRMT UR8, UR8, 0x654, UR18 ;  /* 0x0000065408087896 */ /* 0x000fe20008000012 */
[----:B------:R-:W-:Y:S01]  /*3170*/  UMOV UR9, UR19 ;  /* 0x0000001300097c82 */ /* 0x000fe20008000000 */
[----:B------:R-:W-:Y:S01]  /*3180*/  IADD3 R36, P0, PT, R38, UR20, RZ ;  /* 0x0000001426247c10 */ /* 0x000fe2000ff1e0ff */
[----:B------:R-:W-:Y:S01]  /*3190*/  UPRMT UR10, UR10, 0x654, UR18 ;  /* 0x000006540a0a7896 */ /* 0x000fe20008000012 */
[----:B------:R-:W-:Y:S01]  /*31a0*/  UMOV UR11, UR19 ;  /* 0x00000013000b7c82 */ /* 0x000fe20008000000 */
[----:B------:R-:W-:Y:S01]  /*31b0*/  UPRMT UR6, UR6, 0x654, UR18 ;  /* 0x0000065406067896 */ /* 0x000fe20008000012 */
[----:B------:R-:W-:Y:S01]  /*31c0*/  UMOV UR7, UR19 ;  /* 0x0000001300077c82 */ /* 0x000fe20008000000 */
[----:B--2---:R-:W-:Y:S01]  /*31d0*/  IADD3.X R37, PT, PT, R8, UR21, RZ, P0, !PT ;  /* 0x0000001508257c10 */ /* 0x004fe200087fe4ff */
[----:B------:R-:W-:Y:S01]  /*31e0*/  USHF.L.U32 UR17, UR4, 0x1, URZ ;  /* 0x0000000104117899 */ /* 0x000fe200080006ff */
[----:B----4-:R-:W-:-:S02]  /*31f0*/  IADD3 R32, P1, PT, R38, UR8, RZ ;  /* 0x0000000826207c10 */ /* 0x010fc4000ff3e0ff */
[C---:B------:R-:W-:Y:S01]  /*3200*/  IADD3 R34, P2, PT, R38.reuse, UR10, RZ ;  /* 0x0000000a26227c10 */ /* 0x040fe2000ff5e0ff */
[----:B------:R-:W2:Y:S01]  /*3210*/  LD.E.U16 R39, desc[UR12][R36.64+0x4] ;  /* 0x0000040c24277980 */ /* 0x000ea2000c101500 */
[----:B------:R-:W-:Y:S02]  /*3220*/  IADD3 R30, P0, PT, R38, UR6, RZ ;  /* 0x00000006261e7c10 */ /* 0x000fe4000ff1e0ff */
[C---:B------:R-:W-:Y:S01]  /*3230*/  IADD3.X R33, PT, PT, R8.reuse, UR9, RZ, P1, !PT ;  /* 0x0000000908217c10 */ /* 0x040fe20008ffe4ff */
[----:B------:R-:W-:Y:S01]  /*3240*/  ULEA UR17, UR17, UR15, 0x1 ;  /* 0x0000000f11117291 */ /* 0x000fe2000f8e08ff */
[C---:B------:R-:W-:Y:S01]  /*3250*/  IADD3.X R35, PT, PT, R8.reuse, UR11, RZ, P2, !PT ;  /* 0x0000000b08237c10 */ /* 0x040fe200097fe4ff */
[----:B------:R-:W2:Y:S01]  /*3260*/  LD.E.U16 R40, desc[UR12][R36.64+0x6] ;  /* 0x0000060c24287980 */ /* 0x000ea2000c101500 */
[----:B------:R-:W-:-:S03]  /*3270*/  IADD3.X R31, PT, PT, R8, UR7, RZ, P0, !PT ;  /* 0x00000007081f7c10 */ /* 0x000fc600087fe4ff */
[----:B------:R-:W3:Y:S04]  /*3280*/  LD.E.U16 R43, desc[UR12][R32.64+0x4] ;  /* 0x0000040c202b7980 */ /* 0x000ee8000c101500 */
[----:B------:R-:W3:Y:S04]  /*3290*/  LD.E.U16 R44, desc[UR12][R32.64+0x6] ;  /* 0x0000060c202c7980 */ /* 0x000ee8000c101500 */
[----:B------:R-:W4:Y:S04]  /*32a0*/  LD.E.U16 R45, desc[UR12][R34.64+0x4] ;  /* 0x0000040c222d7980 */ /* 0x000f28000c101500 */
[----:B------:R-:W5:Y:S04]  /*32b0*/  LD.E.U16 R41, desc[UR12][R30.64+0x4] ;  /* 0x0000040c1e297980 */ /* 0x000f68000c101500 */
[----:B------:R-:W5:Y:S04]  /*32c0*/  LD.E.U16 R42, desc[UR12][R30.64+0x6] ;  /* 0x0000060c1e2a7980 */ /* 0x000f68000c101500 */
[----:B------:R-:W4:Y:S04]  /*32d0*/  LD.E.U16 R34, desc[UR12][R34.64+0x6] ;  /* 0x0000060c22227980 */ /* 0x000f28000c101500 */
[----:B0-----:R-:W4:Y:S01]  /*32e0*/  LDL.128 R20, [UR17] ;  /* 0x00000011ff147983 */ /* 0x001f220008100c00 */
[----:B------:R-:W-:-:S02]  /*32f0*/  ULOP3.LUT UR6, UR14, 0x7ffffffc, URZ, 0xc0, !UPT ;  /* 0x7ffffffc0e067892 */ /* 0x000fc4000f8ec0ff */
[----:B------:R-:W-:-:S04]  /*3300*/  UIADD3 UR4, UPT, UPT, UR4, 0x4, URZ ;  /* 0x0000000404047890 */ /* 0x000fc8000fffe0ff */
[----:B------:R-:W-:Y:S01]  /*3310*/  UISETP.NE.AND UP2, UPT, UR4, UR6, UPT ;  /* 0x000000060400728c */ /* 0x000fe2000bf45270 */
[----:B--2---:R-:W-:Y:S02]  /*3320*/  PRMT R39, R39, 0x5410, R40 ;  /* 0x0000541027277816 */ /* 0x004fe40000000028 */
[----:B---3--:R-:W-:Y:S02]  /*3330*/  PRMT R43, R43, 0x5410, R44 ;  /* 0x000054102b2b7816 */ /* 0x008fe4000000002c */
[----:B-----5:R-:W-:Y:S02]  /*3340*/  PRMT R42, R41, 0x5410, R42 ;  /* 0x00005410292a7816 */ /* 0x020fe4000000002a */
[----:B----4-:R-:W-:Y:S01]  /*3350*/  PRMT R34, R45, 0x5410, R34 ;  /* 0x000054102d227816 */ /* 0x010fe20000000022 */
[C---:B------:R-:W-:Y:S02]  /*3360*/  HFMA2 R20, R6.reuse, R39, R20 ;  /* 0x0000002706147231 */ /* 0x040fe40000000014 */
[----:B------:R-:W-:-:S02]  /*3370*/  HFMA2 R22, R6, R43, R22 ;  /* 0x0000002b06167231 */ /* 0x000fc40000000016 */
[C---:B------:R-:W-:Y:S02]  /*3380*/  HFMA2 R21, R6.reuse, R42, R21 ;  /* 0x0000002a06157231 */ /* 0x040fe40000000015 */
[----:B------:R-:W-:-:S05]  /*3390*/  HFMA2 R23, R6, R34, R23 ;  /* 0x0000002206177231 */ /* 0x000fca0000000017 */
[----:B------:R0:W-:Y:S01]  /*33a0*/  STL.128 [UR17], R20 ;  /* 0x00000014ff007987 */ /* 0x0001e20008100c11 */
[----:B------:R-:W-:Y:S05]  /*33b0*/  BRA.U UP2, `(.L_x_28) ;  /* 0xfffffffd02547547 */ /* 0x000fea000b83ffff */
[----:B------:R-:W-:-:S05]  /*33c0*/  UMOV UR4, UR6 ;  /* 0x0000000600047c82 */ /* 0x000fca0008000000 */
.L_x_27:
[----:B------:R-:W-:Y:S05]  /*33d0*/  BRA.U !UP0, `(.L_x_29) ;  /* 0x0000000108d07547 */ /* 0x000fea000b800000 */
[----:B------:R-:W5:Y:S01]  /*33e0*/  S2UR UR7, SR_CgaCtaId ;  /* 0x00000000000779c3 */ /* 0x000f620000008800 */
[----:B------:R-:W-:Y:S01]  /*33f0*/  UMOV UR6, 0x400 ;  /* 0x0000040000067882 */ /* 0x000fe20000000000 */
[----:B0-----:R-:W-:Y:S01]  /*3400*/  IMAD.SHL.U32 R22, R16, 0x2, RZ ;  /* 0x0000000210167824 */ /* 0x001fe200078e00ff */
[----:B------:R-:W-:-:S04]  /*3410*/  SHF.R.S32.HI R33, RZ, 0x1f, R17 ;  /* 0x0000001fff217819 */ /* 0x000fc80000011411 */
[----:B-1-3--:R-:W-:Y:S01]  /*3420*/  IADD3 R8, P0, PT, R17, R22, RZ ;  /* 0x0000001611087210 */ /* 0x00afe20007f1e0ff */
[----:B------:R-:W0:Y:S03]  /*3430*/  S2UR UR10, SR_SWINHI ;  /* 0x00000000000a79c3 */ /* 0x000e260000002f00 */
[----:B------:R-:W-:Y:S01]  /*3440*/  LEA.HI.X.SX32 R21, R22, R33, 0x1, P0 ;  /* 0x0000002116157211 */ /* 0x000fe200000f0eff */
[----:B-----5:R-:W-:-:S07]  /*3450*/  ULEA UR6, UR7, UR6, 0x18 ;  /* 0x0000000607067291 */ /* 0x020fce000f8ec0ff */
        /* <DEDUP_REMOVED lines=8> */
[----:B------:R-:W3:Y:S04]  /*34e0*/  LD.E.U16 R8, desc[UR12][R20.64+0x4] ;  /* 0x0000040c14087980 */ /* 0x000ee8000c101500 */
[----:B------:R-:W3:Y:S04]  /*34f0*/  LD.E.U16 R23, desc[UR12][R20.64+0x6] ;  /* 0x0000060c14177980 */ /* 0x000ee8000c101500 */
[----:B------:R-:W5:Y:S01]  /*3500*/  LDL R31, [UR10] ;  /* 0x0000000aff1f7983 */ /* 0x000f620008100800 */
[----:B------:R-:W-:-:S04]  /*3510*/  ULOP3.LUT UR11, UR14, 0x3, URZ, 0xc0, !UPT ;  /* 0x000000030e0b7892 */ /* 0x000fc8000f8ec0ff */
[----:B------:R-:W-:Y:S01]  /*3520*/  UISETP.NE.AND UP2, UPT, UR11, 0x1, UPT ;  /* 0x000000010b00788c */ /* 0x000fe2000bf45270 */
[----:B---3--:R-:W-:-:S05]  /*3530*/  PRMT R8, R8, 0x5410, R23 ;  /* 0x0000541008087816 */ /* 0x008fca0000000017 */
[----:B-----5:R-:W-:-:S05]  /*3540*/  HFMA2 R31, R6, R8, R31 ;  /* 0x00000008061f7231 */ /* 0x020fca000000001f */
[----:B------:R0:W-:Y:S01]  /*3550*/  STL [UR10], R31 ;  /* 0x0000001fff007987 */ /* 0x0001e2000810080a */
[----:B------:R-:W-:Y:S05]  /*3560*/  BRA.U !UP2, `(.L_x_29) ;  /* 0x000000010a6c7547 */ /* 0x000fea000b800000 */
[----:B------:R-:W-:Y:S01]  /*3570*/  UIADD3 UR6, UPT, UPT, UR4, 0x1, URZ ;  /* 0x0000000104067890 */ /* 0x000fe2000fffe0ff */
[----:B------:R-:W-:Y:S01]  /*3580*/  SHF.R.S32.HI R8, RZ, 0x1f, R22 ;  /* 0x0000001fff087819 */ /* 0x000fe20000011416 */
[----:B0-----:R-:W3:Y:S01]  /*3590*/  LDL R31, [UR10+0x4] ;  /* 0x0000040aff1f7983 */ /* 0x001ee20008100800 */
[----:B------:R-:W-:Y:S01]  /*35a0*/  IADD3 R22, P0, PT, R17, R22, RZ ;  /* 0x0000001611167210 */ /* 0x000fe20007f1e0ff */
[----:B------:R-:W-:Y:S01]  /*35b0*/  UPRMT UR6, UR6, 0x654, UR8 ;  /* 0x0000065406067896 */ /* 0x000fe20008000008 */
[----:B------:R-:W-:-:S03]  /*35c0*/  UMOV UR7, UR9 ;  /* 0x0000000900077c82 */ /* 0x000fc60008000000 */
[----:B------:R-:W-:Y:S02]  /*35d0*/  IMAD.X R33, R8, 0x1, R33, P0 ;  /* 0x0000000108217824 */ /* 0x000fe400000e0621 */
[----:B------:R-:W-:-:S04]  /*35e0*/  LEA R20, P0, R22, UR6, 0x1 ;  /* 0x0000000616147c11 */ /* 0x000fc8000f8008ff */
[----:B------:R-:W-:-:S05]  /*35f0*/  LEA.HI.X R21, R22, UR7, R33, 0x1, P0 ;  /* 0x0000000716157c11 */ /* 0x000fca00080f0c21 */
[----:B------:R-:W5:Y:S04]  /*3600*/  LD.E.U16 R8, desc[UR12][R20.64+0x4] ;  /* 0x0000040c14087980 */ /* 0x000f68000c101500 */
[----:B------:R-:W5:Y:S01]  /*3610*/  LD.E.U16 R23, desc[UR12][R20.64+0x6] ;  /* 0x0000060c14177980 */ /* 0x000f62000c101500 */
[----:B------:R-:W-:Y:S01]  /*3620*/  UISETP.NE.AND UP2, UPT, UR11, 0x2, UPT ;  /* 0x000000020b00788c */ /* 0x000fe2000bf45270 */
[----:B-----5:R-:W-:-:S05]  /*3630*/  PRMT R8, R8, 0x5410, R23 ;  /* 0x0000541008087816 */ /* 0x020fca0000000017 */
[----:B---3--:R-:W-:-:S05]  /*3640*/  HFMA2 R8, R6, R8, R31 ;  /* 0x0000000806087231 */ /* 0x008fca000000001f */
[----:B------:R0:W-:Y:S01]  /*3650*/  STL [UR10+0x4], R8 ;  /* 0x00000408ff007987 */ /* 0x0001e2000810080a */
[----:B------:R-:W-:Y:S05]  /*3660*/  BRA.U !UP2, `(.L_x_29) ;  /* 0x000000010a2c7547 */ /* 0x000fea000b800000 */
[----:B------:R-:W-:Y:S01]  /*3670*/  UIADD3 UR6, UPT, UPT, UR4, 0x2, URZ ;  /* 0x0000000204067890 */ /* 0x000fe2000fffe0ff */
[----:B------:R-:W3:Y:S03]  /*3680*/  LDL R31, [UR10+0x8] ;  /* 0x0000080aff1f7983 */ /* 0x000ee60008100800 */
[----:B------:R-:W-:Y:S01]  /*3690*/  UPRMT UR6, UR6, 0x654, UR8 ;  /* 0x0000065406067896 */ /* 0x000fe20008000008 */
[----:B------:R-:W-:-:S05]  /*36a0*/  UMOV UR7, UR9 ;  /* 0x0000000900077c82 */ /* 0x000fca0008000000 */
[----:B------:R-:W-:-:S04]  /*36b0*/  LEA R20, P0, R22, UR6, 0x1 ;  /* 0x0000000616147c11 */ /* 0x000fc8000f8008ff */
[----:B------:R-:W-:-:S05]  /*36c0*/  LEA.HI.X R21, R22, UR7, R33, 0x1, P0 ;  /* 0x0000000716157c11 */ /* 0x000fca00080f0c21 */
[----:B0-----:R-:W5:Y:S04]  /*36d0*/  LD.E.U16 R8, desc[UR12][R20.64+0x4] ;  /* 0x0000040c14087980 */ /* 0x001f68000c101500 */
[----:B------:R-:W5:Y:S02]  /*36e0*/  LD.E.U16 R23, desc[UR12][R20.64+0x6] ;  /* 0x0000060c14177980 */ /* 0x000f64000c101500 */
[----:B-----5:R-:W-:-:S05]  /*36f0*/  PRMT R8, R8, 0x5410, R23 ;  /* 0x0000541008087816 */ /* 0x020fca0000000017 */
[----:B---3--:R-:W-:-:S05]  /*3700*/  HFMA2 R8, R6, R8, R31 ;  /* 0x0000000806087231 */ /* 0x008fca000000001f */
[----:B------:R0:W-:Y:S02]  /*3710*/  STL [UR10+0x8], R8 ;  /* 0x00000808ff007987 */ /* 0x0001e4000810080a */
.L_x_29:
[----:B------:R-:W-:Y:S01]  /*3720*/  IMAD.MOV.U32 R33, RZ, RZ, RZ ;  /* 0x000000ffff217224 */ /* 0x000fe200078e00ff */
[----:B------:R-:W-:Y:S06]  /*3730*/  BRA.U !UP1, `(.L_x_30) ;  /* 0x0000000109c47547 */ /* 0x000fec000b800000 */
[----:B0-----:R-:W0:Y:S01]  /*3740*/  S2R R21, SR_CgaCtaId ;  /* 0x0000000000157919 */ /* 0x001e220000008800 */
[----:B------:R-:W-:Y:S01]  /*3750*/  MOV R20, 0x400 ;  /* 0x0000040000147802 */ /* 0x000fe20000000f00 */
[----:B-1-3--:R-:W-:Y:S01]  /*3760*/  IMAD R8, R16, 0x2, R17 ;  /* 0x0000000210087824 */ /* 0x00afe200078e0211 */
[----:B------:R-:W-:Y:S01]  /*3770*/  ULOP3.LUT UR4, UR14, 0x7ffffffc, URZ, 0xc0, !UPT ;  /* 0x7ffffffc0e047892 */ /* 0x000fe2000f8ec0ff */
[----:B------:R-:W1:Y:S01]  /*3780*/  S2R R23, SR_SWINHI ;  /* 0x0000000000177919 */ /* 0x000e620000002f00 */
[----:B------:R-:W-:Y:S02]  /*3790*/  IMAD.MOV.U32 R39, RZ, RZ, RZ ;  /* 0x000000ffff277224 */ /* 0x000fe400078e00ff */
[----:B--2---:R-:W-:Y:S01]  /*37a0*/  IMAD.IADD R37, R25, 0x1, R8 ;  /* 0x0000000119257824 */ /* 0x004fe200078e0208 */
[----:B0-----:R-:W-:-:S04]  /*37b0*/  LEA R20, R21, R20, 0x18 ;  /* 0x0000001415147211 */ /* 0x001fc800078ec0ff */
[----:B------:R-:W-:Y:S02]  /*37c0*/  MOV R30, R20 ;  /* 0x00000014001e7202 */ /* 0x000fe40000000f00 */
[----:B-1----:R-:W-:-:S07]  /*37d0*/  MOV R31, R23 ;  /* 0x00000017001f7202 */ /* 0x002fce0000000f00 */
.L_x_31:
        /* <DEDUP_REMOVED lines=39> */
.L_x_30:
[----:B------:R-:W-:Y:S05]  /*3a50*/  BRA.U !UP0, `(.L_x_32) ;  /* 0x0000000108b07547 */ /* 0x000fea000b800000 */
[----:B0-----:R-:W0:Y:S01]  /*3a60*/  S2R R21, SR_CgaCtaId ;  /* 0x0000000000157919 */ /* 0x001e220000008800 */
[----:B-1-3--:R-:W-:Y:S01]  /*3a70*/  MOV R8, 0x400 ;  /* 0x0000040000087802 */ /* 0x00afe20000000f00 */
[----:B------:R-:W1:Y:S03]  /*3a80*/  S2R R22, SR_SWINHI ;  /* 0x0000000000167919 */ /* 0x000e660000002f00 */
[----:B0-----:R-:W-:Y:S01]  /*3a90*/  LEA R21, R21, R8, 0x18 ;  /* 0x0000000815157211 */ /* 0x001fe200078ec0ff */
[----:B------:R-:W-:-:S03]  /*3aa0*/  IMAD R8, R16, 0x2, R17 ;  /* 0x0000000210087824 */ /* 0x000fc600078e0211 */
[----:B------:R-:W-:Y:S02]  /*3ab0*/  MOV R20, R21 ;  /* 0x0000001500147202 */ /* 0x000fe40000000f00 */
[----:B-1----:R-:W-:Y:S01]  /*3ac0*/  MOV R21, R22 ;  /* 0x0000001600157202 */ /* 0x002fe20000000f00 */
[----:B------:R-:W-:Y:S02]  /*3ad0*/  IMAD.IADD R31, R25, 0x1, R8 ;  /* 0x00000001191f7824 */ /* 0x000fe400078e0208 */
[C---:B------:R-:W-:Y:S01]  /*3ae0*/  IMAD.SHL.U32 R8, R33.reuse, 0x2, RZ ;  /* 0x0000000221087824 */ /* 0x040fe200078e00ff */
[----:B------:R-:W-:Y:S02]  /*3af0*/  PRMT R22, R33, 0x654, R20 ;  /* 0x0000065421167816 */ /* 0x000fe40000000014 */
[----:B------:R-:W-:Y:S02]  /*3b00*/  MOV R23, R21 ;  /* 0x0000001500177202 */ /* 0x000fe40000000f00 */
[----:B------:R-:W-:Y:S01]  /*3b10*/  LEA R8, R8, UR15, 0x1 ;  /* 0x0000000f08087c11 */ /* 0x000fe2000f8e08ff */
[----:B------:R-:W-:-:S04]  /*3b20*/  IMAD.WIDE R22, R31, 0x2, R22 ;  /* 0x000000021f167825 */ /* 0x000fc800078e0216 */
[----:B--2---:R-:W2:Y:S04]  /*3b30*/  LDL R37, [R8] ;  /* 0x0000000008257983 */ /* 0x004ea80000100800 */
[----:B------:R-:W3:Y:S04]  /*3b40*/  LD.E.U16 R30, desc[UR12][R22.64] ;  /* 0x0000000c161e7980 */ /* 0x000ee8000c101500 */
        /* <DEDUP_REMOVED lines=29> */
.L_x_32:
[----:B------:R-:W-:Y:S01]  /*3d20*/  IMAD.IADD R17, R25, 0x1, R17 ;  /* 0x0000000119117824 */ /* 0x000fe200078e0211 */
[----:B------:R-:W-:Y:S01]  /*3d30*/  UMOV UR4, URZ ;  /* 0x000000ff00047c82 */ /* 0x000fe20008000000 */
[----:B------:R-:W-:-:S03]  /*3d40*/  IMAD.SHL.U32 R16, R16, 0x2, RZ ;  /* 0x0000000210107824 */ /* 0x000fc600078e00ff */
[----:B012---:R-:W-:Y:S02]  /*3d50*/  SHF.R.S32.HI R37, RZ, 0x1f, R17 ;  /* 0x0000001fff257819 */ /* 0x007fe40000011411 */
[----:B---3--:R-:W-:-:S04]  /*3d60*/  IADD3 R8, P0, PT, R16, R17, RZ ;  /* 0x0000001110087210 */ /* 0x008fc80007f1e0ff */
[----:B------:R-:W-:Y:S01]  /*3d70*/  LEA.HI.X.SX32 R37, R16, R37, 0x1, P0 ;  /* 0x0000002510257211 */ /* 0x000fe200000f0eff */
[----:B------:R-:W-:Y:S08]  /*3d80*/  BRA.U !UP1, `(.L_x_33) ;  /* 0x0000000109d47547 */ /* 0x000ff0000b800000 */
[----:B------:R-:W0:Y:S01]  /*3d90*/  S2UR UR6, SR_CgaCtaId ;  /* 0x00000000000679c3 */ /* 0x000e220000008800 */
[----:B------:R-:W-:Y:S01]  /*3da0*/  UMOV UR4, 0x400 ;  /* 0x0000040000047882 */ /* 0x000fe20000000000 */
[C---:B------:R-:W-:Y:S01]  /*3db0*/  SHF.L.U64.HI R40, R8.reuse, 0x1, R37 ;  /* 0x0000000108287819 */ /* 0x040fe20000010225 */
[----:B------:R-:W-:Y:S01]  /*3dc0*/  IMAD.SHL.U32 R41, R8, 0x2, RZ ;  /* 0x0000000208297824 */ /* 0x000fe200078e00ff */
[----:B------:R-:W-:-:S04]  /*3dd0*/  ULOP3.LUT UR20, UR14, 0x7ffffffc, URZ, 0xc0, !UPT ;  /* 0x7ffffffc0e147892 */ /* 0x000fc8000f8ec0ff */
[----:B------:R-:W1:Y:S01]  /*3de0*/  S2UR UR7, SR_SWINHI ;  /* 0x00000000000779c3 */ /* 0x000e620000002f00 */
[----:B0-----:R-:W-:-:S03]  /*3df0*/  ULEA UR6, UR6, UR4, 0x18 ;  /* 0x0000000406067291 */ /* 0x001fc6000f8ec0ff */
[----:B------:R-:W-:-:S04]  /*3e00*/  UMOV UR4, URZ ;  /* 0x000000ff00047c82 */ /* 0x000fc80008000000 */
[----:B------:R-:W-:Y:S01]  /*3e10*/  UMOV UR18, UR6 ;  /* 0x0000000600127c82 */ /* 0x000fe20008000000 */
[----:B-1----:R-:W-:-:S05]  /*3e20*/  UMOV UR19, UR7 ;  /* 0x0000000700137c82 */ /* 0x002fca0008000000 */
.L_x_34:
[----:B------:R-:W-:Y:S02]  /*3e30*/  UIADD3 UR8, UPT, UPT, UR4, 0x2, URZ ;  /* 0x0000000204087890 */ /* 0x000fe4000fffe0ff */
[----:B------:R-:W-:Y:S01]  /*3e40*/  UPRMT UR22, UR4, 0x654, UR18 ;  /* 0x0000065404167896 */ /* 0x000fe20008000012 */
[----:B------:R-:W-:Y:S01]  /*3e50*/  UMOV UR23, UR19 ;  /* 0x0000001300177c82 */ /* 0x000fe20008000000 */
[----:B------:R-:W-:Y:S02]  /*3e60*/  UIADD3 UR10, UPT, UPT, UR4, 0x3, URZ ;  /* 0x00000003040a7890 */ /* 0x000fe4000fffe0ff */
[----:B------:R-:W-:Y:S02]  /*3e70*/  UIADD3 UR6, UPT, UPT, UR4, 0x1, URZ ;  /* 0x0000000104067890 */ /* 0x000fe4000fffe0ff */
[----:B------:R-:W-:Y:S01]  /*3e80*/  UPRMT UR8, UR8, 0x654, UR18 ;  /* 0x0000065408087896 */ /* 0x000fe20008000012 */
[----:B------:R-:W-:Y:S01]  /*3e90*/  UMOV UR9, UR19 ;  /* 0x0000001300097c82 */ /* 0x000fe20008000000 */
[C---:B------:R-:W-:Y:S01]  /*3ea0*/  IADD3 R16, P0, PT, R41.reuse, UR22, RZ ;  /* 0x0000001629107c10 */ /* 0x040fe2000ff1e0ff */
[----:B------:R-:W-:Y:S01]  /*3eb0*/  UPRMT UR10, UR10, 0x654, UR18 ;  /* 0x000006540a0a7896 */ /* 0x000fe20008000012 */
[----:B------:R-:W-:Y:S01]  /*3ec0*/  UMOV UR11, UR19 ;  /* 0x00000013000b7c82 */ /* 0x000fe20008000000 */
[----:B------:R-:W-:Y:S01]  /*3ed0*/  UPRMT UR6, UR6, 0x654, UR18 ;  /* 0x0000065406067896 */ /* 0x000fe20008000012 */
[----:B------:R-:W-:Y:S01]  /*3ee0*/  UMOV UR7, UR19 ;  /* 0x0000001300077c82 */ /* 0x000fe20008000000 */
[----:B------:R-:W-:Y:S01]  /*3ef0*/  IADD3.X R17, PT, PT, R40, UR23, RZ, P0, !PT ;  /* 0x0000001728117c10 */ /* 0x000fe200087fe4ff */
        /* <DEDUP_REMOVED lines=30> */
.L_x_33:
[----:B------:R-:W-:Y:S05]  /*40e0*/  BRA.U !UP0, `(.L_x_23) ;  /* 0x0000000108c07547 */ /* 0x000fea000b800000 */
[----:B------:R-:W1:Y:S01]  /*40f0*/  S2UR UR7, SR_CgaCtaId ;  /* 0x00000000000779c3 */ /* 0x000e620000008800 */
[----:B------:R-:W-:Y:S01]  /*4100*/  UMOV UR6, 0x400 ;  /* 0x0000040000067882 */ /* 0x000fe20000000000 */
[C---:B0-----:R-:W-:Y:S01]  /*4110*/  IMAD.SHL.U32 R22, R8.reuse, 0x2, RZ ;  /* 0x0000000208167824 */ /* 0x041fe200078e00ff */
[----:B------:R-:W-:-:S05]  /*4120*/  SHF.L.U64.HI R37, R8, 0x1, R37 ;  /* 0x0000000108257819 */ /* 0x000fca0000010225 */
[----:B------:R-:W0:Y:S01]  /*4130*/  S2UR UR10, SR_SWINHI ;  /* 0x00000000000a79c3 */ /* 0x000e220000002f00 */
[----:B-1----:R-:W-:-:S07]  /*4140*/  ULEA UR6, UR7, UR6, 0x18 ;  /* 0x0000000607067291 */ /* 0x002fce000f8ec0ff */
[----:B------:R-:W-:Y:S01]  /*4150*/  UMOV UR8, UR6 ;  /* 0x0000000600087c82 */ /* 0x000fe20008000000 */
[----:B0-----:R-:W-:Y:S01]  /*4160*/  UMOV UR9, UR10 ;  /* 0x0000000a00097c82 */ /* 0x001fe20008000000 */
[----:B------:R-:W-:Y:S02]  /*4170*/  USHF.L.U32 UR6, UR4, 0x1, URZ ;  /* 0x0000000104067899 */ /* 0x000fe400080006ff */
[----:B------:R-:W-:Y:S01]  /*4180*/  UPRMT UR10, UR4, 0x654, UR8 ;  /* 0x00000654040a7896 */ /* 0x000fe20008000008 */
[----:B------:R-:W-:-:S05]  /*4190*/  UMOV UR11, UR9 ;  /* 0x00000009000b7c82 */ /* 0x000fca0008000000 */
[----:B------:R-:W-:Y:S01]  /*41a0*/  IADD3 R16, P0, PT, R22, UR10, RZ ;  /* 0x0000000a16107c10 */ /* 0x000fe2000ff1e0ff */
        /* <DEDUP_REMOVED lines=31> */
[----:B-1----:R-:W3:Y:S04]  /*43a0*/  LD.E.U16 R6, desc[UR12][R16.64+0x4] ;  /* 0x0000040c10067980 */ /* 0x002ee8000c101500 */
[----:B------:R-:W3:Y:S02]  /*43b0*/  LD.E.U16 R21, desc[UR12][R16.64+0x6] ;  /* 0x0000060c10157980 */ /* 0x000ee4000c101500 */
[----:B---3--:R-:W-:-:S05]  /*43c0*/  PRMT R21, R6, 0x5410, R21 ;  /* 0x0000541006157816 */ /* 0x008fca0000000015 */
[----:B--2---:R-:W-:-:S05]  /*43d0*/  HFMA2 R6, R23, R21, R8 ;  /* 0x0000001517067231 */ /* 0x004fca0000000008 */
[----:B------:R1:W-:Y:S02]  /*43e0*/  STL [UR10+0x8], R6 ;  /* 0x00000806ff007987 */ /* 0x0003e4000810080a */
.L_x_23:
[----:B------:R-:W-:Y:S05]  /*43f0*/  BSYNC.RECONVERGENT B0 ;  /* 0x0000000000007941 */ /* 0x000fea0003800200 */
.L_x_22:
[----:B------:R-:W-:Y:S01]  /*4400*/  PRMT R17, R5, 0x5410, R4 ;  /* 0x0000541005117816 */ /* 0x000fe20000000004 */
[----:B------:R-:W-:Y:S04]  /*4410*/  BSSY.RECONVERGENT B0, `(.L_x_35) ;  /* 0x00001b5000007945 */ /* 0x000fe80003800200 */
[----:B------:R-:W-:-:S05]  /*4420*/  HFMA2 R18, R18, R17, 0.5, 0.5 ;  /* 0x3800380012127431 */ /* 0x000fca0000000011 */
[----:B------:R-:W-:-:S05]  /*4430*/  PRMT R16, R18, 0x5432, R18 ;  /* 0x0000543212107816 */ /* 0x000fca0000000012 */
[----:B------:R-:W-:-:S05]  /*4440*/  HSETP2.GT.AND P0, P1, R16, RZ.H0_H0, PT ;  /* 0x200000ff10007234 */ /* 0x000fca0003904000 */
[----:B------:R-:W-:-:S13]  /*4450*/  PLOP3.LUT P0, PT, P0, P1, PT, 0x2f, 0xf2 ;  /* 0x0000000000f2781c */ /* 0x000fda0000702577 */
[----:B------:R-:W-:Y:S05]  /*4460*/  @P0 BRA `(.L_x_36) ;  /* 0x0000001800bc0947 */ /* 0x000fea0003800000 */
[----:B-1----:R-:W-:Y:S08]  /*4470*/  I2F.F16 R6, R27 ;  /* 0x0000001b00067306 */ /* 0x002ff00000200c00 */
[----:B------:R-:W1:Y:S02]  /*4480*/  I2F.F16 R17, R26 ;  /* 0x0000001a00117306 */ /* 0x000e640000200c00 */
[----:B-1----:R-:W-:-:S05]  /*4490*/  PRMT R17, R6, 0x5410, R17 ;  /* 0x0000541006117816 */ /* 0x002fca0000000011 */
[----:B------:R-:W-:-:S05]  /*44a0*/  HSETP2.GEU.AND P0, P1, R16, R17, PT ;  /* 0x0000001110007234 */ /* 0x000fca000390e000 */
[----:B------:R-:W-:-:S13]  /*44b0*/  PLOP3.LUT P0, PT, P0, P1, PT, 0xf8, 0x8f ;  /* 0x00000000008f781c */ /* 0x000fda0000703f70 */
[----:B------:R-:W-:Y:S05]  /*44c0*/  @P0 BRA `(.L_x_36) ;  /* 0x0000001800a40947 */ /* 0x000fea0003800000 */
[----:B------:R-:W-:-:S09]  /*44d0*/  UISETP.GE.AND UP0, UPT, UR14, 0x1, UPT ;  /* 0x000000010e00788c */ /* 0x000fd2000bf06270 */
[----:B------:R-:W-:Y:S05]  /*44e0*/  BRA.U !UP0, `(.L_x_36) ;  /* 0x00000019089c7547 */ /* 0x000fea000b800000 */
[----:B-----5:R-:W1:Y:S01]  /*44f0*/  F2I.F16.FLOOR.NTZ R8, R18.H1 ;  /* 0x1000001200087305 */ /* 0x020e620000107100 */
[----:B------:R-:W-:Y:S01]  /*4500*/  UIADD3 UR4, UPT, UPT, UR14, -0x1, URZ ;  /* 0xffffffff0e047890 */ /* 0x000fe2000fffe0ff */
[----:B------:R-:W-:-:S03]  /*4510*/  IMAD.MOV.U32 R31, RZ, RZ, RZ ;  /* 0x000000ffff1f7224 */ /* 0x000fc600078e00ff */
[----:B------:R-:W-:-:S03]  /*4520*/  UISETP.GE.U32.AND UP1, UPT, UR4, 0x3, UPT ;  /* 0x000000030400788c */ /* 0x000fc6000bf26070 */
[----:B------:R-:W0:Y:S08]  /*4530*/  F2I.F16.FLOOR.NTZ R17, R18 ;  /* 0x0000001200117305 */ /* 0x000e300000107100 */
[----:B-1----:R1:W-:Y:S08]  /*4540*/  I2F.F16.RM R6, R8 ;  /* 0x0000000800067306 */ /* 0x0023f00000204c00 */
[----:B0-----:R-:W0:Y:S01]  /*4550*/  I2F.F16.RM R21, R17 ;  /* 0x0000001100157306 */ /* 0x001e220000204c00 */
[----:B-1----:R-:W-:-:S07]  /*4560*/  IMAD R8, R25, R8, RZ ;  /* 0x0000000819087224 */ /* 0x002fce00078e02ff */
[----:B---3--:R-:W1:Y:S01]  /*4570*/  I2F.F16.RZ R23, 0x1 ;  /* 0x0000000100177906 */ /* 0x008e62000020cc00 */
[----:B0-----:R-:W-:-:S05]  /*4580*/  PRMT R21, R6, 0x5410, R21 ;  /* 0x0000541006157816 */ /* 0x001fca0000000015 */
[----:B------:R-:W-:-:S04]  /*4590*/  HADD2 R6, R16, -R21 ;  /* 0x8000001510067230 */ /* 0x000fc80000000000 */
[----:B-1----:R-:W-:-:S05]  /*45a0*/  HADD2 R16, R23.H0_H0, -R6 ;  /* 0x8000000617107230 */ /* 0x002fca0000000800 */
[----:B------:R-:W-:-:S05]  /*45b0*/  PRMT R6, R16, 0x7632, R6 ;  /* 0x0000763210067816 */ /* 0x000fca0000000006 */
[----:B------:R-:W-:-:S05]  /*45c0*/  HMUL2 R16, R16.H0_H0, R6 ;  /* 0x0000000610107232 */ /* 0x000fca0000000800 */
[----:B------:R-:W-:-:S05]  /*45d0*/  PRMT R6, R16, 0x5410, R16 ;  /* 0x0000541010067816 */ /* 0x000fca0000000010 */
[----:B------:R-:W-:Y:S01]  /*45e0*/  HMUL2 R6, R6, R9.H0_H0 ;  /* 0x2000000906067232 */ /* 0x000fe20000000000 */
        /* <DEDUP_REMOVED lines=10> */
.L_x_38:
[C---:B0-----:R-:W-:Y:S01]  /*4690*/  VIADD R23, R39.reuse, 0x2 ;  /* 0x0000000227177836 */ /* 0x041fe20000000000 */
[C-C-:B------:R-:W-:Y:S02]  /*46a0*/  PRMT R34, R39.reuse, 0x654, R30.reuse ;  /* 0x0000065427227816 */ /* 0x140fe4000000001e */
[-C--:B------:R-:W-:Y:S01]  /*46b0*/  MOV R35, R31.reuse ;  /* 0x0000001f00237202 */ /* 0x080fe20000000f00 */
[C---:B------:R-:W-:Y:S02]  /*46c0*/  VIADD R33, R39.reuse, 0x1 ;  /* 0x0000000127217836 */ /* 0x040fe40000000000 */
[----:B------:R-:W-:Y:S01]  /*46d0*/  VIADD R21, R39, 0x3 ;  /* 0x0000000327157836 */ /* 0x000fe20000000000 */
[----:B------:R-:W-:Y:S02]  /*46e0*/  PRMT R22, R23, 0x654, R30 ;  /* 0x0000065417167816 */ /* 0x000fe4000000001e */
[----:B------:R-:W-:Y:S01]  /*46f0*/  MOV R23, R31 ;  /* 0x0000001f00177202 */ /* 0x000fe20000000f00 */
[----:B------:R-:W-:Y:S01]  /*4700*/  IMAD.WIDE R34, R37, 0x2, R34 ;  /* 0x0000000225227825 */ /* 0x000fe200078e0222 */
[----:B----4-:R-:W-:-:S02]  /*4710*/  PRMT R32, R33, 0x654, R30 ;  /* 0x0000065421207816 */ /* 0x010fc4000000001e */
        /* <DEDUP_REMOVED lines=8> */
[----:B------:R-:W2:Y:S01]  /*47a0*/  LD.E.U16 R45, desc[UR12][R34.64+0x2] ;  /* 0x0000020c222d7980 */ /* 0x000ea2000c101500 */
[----:B------:R-:W-:-:S03]  /*47b0*/  IMAD.WIDE R42, R37, 0x2, R20 ;  /* 0x00000002252a7825 */ /* 0x000fc600078e0214 */
[----:B------:R-:W4:Y:S01]  /*47c0*/  LD.E.U16 R36, desc[UR12][R32.64] ;  /* 0x0000000c20247980 */ /* 0x000f22000c101500 */
[----:B------:R-:W-:-:S03]  /*47d0*/  LEA R18, R18, UR15, 0x1 ;  /* 0x0000000f12127c11 */ /* 0x000fc6000f8e08ff */
[----:B------:R-:W3:Y:S04]  /*47e0*/  LD.E.U16 R41, desc[UR12][R40.64+0x2] ;  /* 0x0000020c28297980 */ /* 0x000ee8000c101500 */
[----:B------:R-:W4:Y:S04]  /*47f0*/  LD.E.U16 R38, desc[UR12][R32.64+0x2] ;  /* 0x0000020c20267980 */ /* 0x000f28000c101500 */
[----:B------:R-:W5:Y:S04]  /*4800*/  LDL.128 R20, [R18] ;  /* 0x0000000012147983 */ /* 0x000f680000100c00 */
[----:B------:R-:W5:Y:S04]  /*4810*/  LD.E.U16 R32, desc[UR12][R42.64] ;  /* 0x0000000c2a207980 */ /* 0x000f68000c101500 */
[----:B------:R-:W5:Y:S01]  /*4820*/  LD.E.U16 R43, desc[UR12][R42.64+0x2] ;  /* 0x0000020c2a2b7980 */ /* 0x000f62000c101500 */
[----:B------:R-:W-:-:S05]  /*4830*/  VIADD R39, R39, 0x4 ;  /* 0x0000000427277836 */ /* 0x000fca0000000000 */
[----:B------:R-:W-:Y:S02]  /*4840*/  ISETP.NE.AND P0, PT, R39, UR4, PT ;  /* 0x0000000427007c0c */ /* 0x000fe4000bf05270 */
[----:B--2---:R-:W-:Y:S02]  /*4850*/  PRMT R45, R16, 0x5410, R45 ;  /* 0x00005410102d7816 */ /* 0x004fe4000000002d */
[----:B---3--:R-:W-:Y:S02]  /*4860*/  PRMT R41, R44, 0x5410, R41 ;  /* 0x000054102c297816 */ /* 0x008fe40000000029 */
[----:B----4-:R-:W-:Y:S01]  /*4870*/  PRMT R36, R36, 0x5410, R38 ;  /* 0x0000541024247816 */ /* 0x010fe20000000026 */
[C---:B-----5:R-:W-:Y:S02]  /*4880*/  HFMA2 R20, R6.reuse, R45, R20 ;  /* 0x0000002d06147231 */ /* 0x060fe40000000014 */
[C---:B------:R-:W-:Y:S02]  /*4890*/  HFMA2 R22, R6.reuse, R41, R22 ;  /* 0x0000002906167231 */ /* 0x040fe40000000016 */
[----:B------:R-:W-:Y:S01]  /*48a0*/  HFMA2 R21, R6, R36, R21 ;  /* 0x0000002406157231 */ /* 0x000fe20000000015 */
[----:B------:R-:W-:-:S05]  /*48b0*/  PRMT R32, R32, 0x5410, R43 ;  /* 0x0000541020207816 */ /* 0x000fca000000002b */
[----:B------:R-:W-:-:S05]  /*48c0*/  HFMA2 R23, R6, R32, R23 ;  /* 0x0000002006177231 */ /* 0x000fca0000000017 */
[----:B------:R0:W-:Y:S01]  /*48d0*/  STL.128 [R18], R20 ;  /* 0x0000001412007387 */ /* 0x0001e20000100c00 */
[----:B------:R-:W-:Y:S05]  /*48e0*/  @P0 BRA `(.L_x_38) ;  /* 0xfffffffc00680947 */ /* 0x000fea000383ffff */
[----:B------:R-:W-:-:S07]  /*48f0*/  IMAD.U32 R31, RZ, RZ, UR4 ;  /* 0x00000004ff1f7e24 */ /* 0x000fce000f8e00ff */
.L_x_37:
        /* <DEDUP_REMOVED lines=44> */
.L_x_39:
[----:B------:R-:W-:Y:S01]  /*4bc0*/  UMOV UR4, URZ ;  /* 0x000000ff00047c82 */ /* 0x000fe20008000000 */
[----:B------:R-:W-:Y:S05]  /*4bd0*/  BRA.U !UP1, `(.L_x_40) ;  /* 0x0000000109e47547 */ /* 0x000fea000b800000 */
[----:B------:R-:W5:Y:S01]  /*4be0*/  S2UR UR6, SR_CgaCtaId ;  /* 0x00000000000679c3 */ /* 0x000f620000008800 */
[----:B0-----:R-:W-:Y:S01]  /*4bf0*/  IMAD.SHL.U32 R21, R17, 0x2, RZ ;  /* 0x0000000211157824 */ /* 0x001fe200078e00ff */
[----:B------:R-:W-:Y:S01]  /*4c00*/  UMOV UR4, 0x400 ;  /* 0x0000040000047882 */ /* 0x000fe20000000000 */
[----:B------:R-:W-:-:S03]  /*4c10*/  ULOP3.LUT UR20, UR14, 0x7ffffffc, URZ, 0xc0, !UPT ;  /* 0x7ffffffc0e147892 */ /* 0x000fc6000f8ec0ff */
[----:B------:R-:W-:Y:S02]  /*4c20*/  SHF.R.S32.HI R23, RZ, 0x1f, R21 ;  /* 0x0000001fff177819 */ /* 0x000fe40000011415 */
[----:B------:R-:W0:Y:S01]  /*4c30*/  S2UR UR7, SR_SWINHI ;  /* 0x00000000000779c3 */ /* 0x000e220000002f00 */
[----:B------:R-:W-:-:S04]  /*4c40*/  IADD3 R18, P0, PT, R8, R21, RZ ;  /* 0x0000001508127210 */ /* 0x000fc80007f1e0ff */
[----:B------:R-:W-:-:S04]  /*4c50*/  LEA.HI.X.SX32 R23, R8, R23, 0x1, P0 ;  /* 0x0000001708177211 */ /* 0x000fc800000f0eff */
[C---:B-1-3--:R-:W-:Y:S01]  /*4c60*/  SHF.L.U64.HI R16, R18.reuse, 0x1, R23 ;  /* 0x0000000112107819 */ /* 0x04afe20000010217 */
[----:B------:R-:W-:Y:S01]  /*4c70*/  IMAD.SHL.U32 R18, R18, 0x2, RZ ;  /* 0x0000000212127824 */ /* 0x000fe200078e00ff */
[----:B-----5:R-:W-:-:S03]  /*4c80*/  ULEA UR6, UR6, UR4, 0x18 ;  /* 0x0000000406067291 */ /* 0x020fc6000f8ec0ff */
[----:B------:R-:W-:-:S04]  /*4c90*/  UMOV UR4, URZ ;  /* 0x000000ff00047c82 */ /* 0x000fc80008000000 */
[----:B------:R-:W-:Y:S01]  /*4ca0*/  UMOV UR18, UR6 ;  /* 0x0000000600127c82 */ /* 0x000fe20008000000 */
[----:B0-----:R-:W-:-:S05]  /*4cb0*/  UMOV UR19, UR7 ;  /* 0x0000000700137c82 */ /* 0x001fca0008000000 */
.L_x_41:
[----:B------:R-:W-:Y:S01]  /*4cc0*/  UPRMT UR22, UR4, 0x654, UR18 ;  /* 0x0000065404167896 */ /* 0x000fe20008000012 */
[----:B------:R-:W-:Y:S01]  /*4cd0*/  UMOV UR23, UR19 ;  /* 0x0000001300177c82 */ /* 0x000fe20008000000 */
[----:B------:R-:W-:Y:S02]  /*4ce0*/  UIADD3 UR6, UPT, UPT, UR4, 0x1, URZ ;  /* 0x0000000104067890 */ /* 0x000fe4000fffe0ff */
[----:B------:R-:W-:Y:S02]  /*4cf0*/  UIADD3 UR10, UPT, UPT, UR4, 0x3, URZ ;  /* 0x00000003040a7890 */ /* 0x000fe4000fffe0ff */
[----:B------:R-:W-:Y:S01]  /*4d00*/  UIADD3 UR8, UPT, UPT, UR4, 0x2, URZ ;  /* 0x0000000204087890 */ /* 0x000fe2000fffe0ff */
[----:B------:R-:W-:Y:S01]  /*4d10*/  IADD3 R36, P0, PT, R18, UR22, RZ ;  /* 0x0000001612247c10 */ /* 0x000fe2000ff1e0ff */
[----:B------:R-:W-:Y:S01]  /*4d20*/  UPRMT UR6, UR6, 0x654, UR18 ;  /* 0x0000065406067896 */ /* 0x000fe20008000012 */
[----:B------:R-:W-:Y:S01]  /*4d30*/  UMOV UR7, UR19 ;  /* 0x0000001300077c82 */ /* 0x000fe20008000000 */
[----:B------:R-:W-:Y:S01]  /*4d40*/  UPRMT UR10, UR10, 0x654, UR18 ;  /* 0x000006540a0a7896 */ /* 0x000fe20008000012 */
[----:B------:R-:W-:Y:S01]  /*4d50*/  UMOV UR11, UR19 ;  /* 0x00000013000b7c82 */ /* 0x000fe20008000000 */
[----:B--2---:R-:W-:Y:S01]  /*4d60*/  IADD3.X R37, PT, PT, R16, UR23, RZ, P0, !PT ;  /* 0x0000001710257c10 */ /* 0x004fe200087fe4ff */
[----:B------:R-:W-:Y:S01]  /*4d70*/  UPRMT UR8, UR8, 0x654, UR18 ;  /* 0x0000065408087896 */ /* 0x000fe20008000012 */
[----:B------:R-:W-:Y:S01]  /*4d80*/  UMOV UR9, UR19 ;  /* 0x0000001300097c82 */ /* 0x000fe20008000000 */
[C---:B------:R-:W-:Y:S01]  /*4d90*/  IADD3 R30, P0, PT, R18.reuse, UR6, RZ ;  /* 0x00000006121e7c10 */ /* 0x040fe2000ff1e0ff */
[----:B------:R-:W-:Y:S01]  /*4da0*/  USHF.L.U32 UR17, UR4, 0x1, URZ ;  /* 0x0000000104117899 */ /* 0x000fe200080006ff */
[C---:B------:R-:W-:Y:S01]  /*4db0*/  IADD3 R34, P2, PT, R18.reuse, UR10, RZ ;  /* 0x0000000a12227c10 */ /* 0x040fe2000ff5e0ff */
[----:B------:R-:W2:Y:S01]  /*4dc0*/  LD.E.U16 R38, desc[UR12][R36.64+0x4] ;  /* 0x0000040c24267980 */ /* 0x000ea2000c101500 */
[----:B----4-:R-:W-:-:S02]  /*4dd0*/  IADD3 R32, P1, PT, R18, UR8, RZ ;  /* 0x0000000812207c10 */ /* 0x010fc4000ff3e0ff */
[C---:B------:R-:W-:Y:S01]  /*4de0*/  IADD3.X R31, PT, PT, R16.reuse, UR7, RZ, P0, !PT ;  /* 0x00000007101f7c10 */ /* 0x040fe200087fe4ff */
[----:B------:R-:W2:Y:S01]  /*4df0*/  LD.E.U16 R39, desc[UR12][R36.64+0x6] ;  /* 0x0000060c24277980 */ /* 0x000ea2000c101500 */
[C---:B------:R-:W-:Y:S01]  /*4e00*/  IADD3.X R35, PT, PT, R16.reuse, UR11, RZ, P2, !PT ;  /* 0x0000000b10237c10 */ /* 0x040fe200097fe4ff */
[----:B------:R-:W-:Y:S01]  /*4e10*/  ULEA UR17, UR17, UR15, 0x1 ;  /* 0x0000000f11117291 */ /* 0x000fe2000f8e08ff */
[----:B------:R-:W-:Y:S01]  /*4e20*/  IADD3.X R33, PT, PT, R16, UR9, RZ, P1, !PT ;  /* 0x0000000910217c10 */ /* 0x000fe20008ffe4ff */
[----:B------:R-:W3:Y:S04]  /*4e30*/  LD.E.U16 R40, desc[UR12][R30.64+0x4] ;  /* 0x0000040c1e287980 */ /* 0x000ee8000c101500 */
[----:B------:R-:W3:Y:S04]  /*4e40*/  LD.E.U16 R41, desc[UR12][R30.64+0x6] ;  /* 0x0000060c1e297980 */ /* 0x000ee8000c101500 */
[----:B------:R-:W4:Y:S04]  /*4e50*/  LD.E.U16 R44, desc[UR12][R34.64+0x4] ;  /* 0x0000040c222c7980 */ /* 0x000f28000c101500 */
[----:B------:R-:W4:Y:S04]  /*4e60*/  LD.E.U16 R45, desc[UR12][R34.64+0x6] ;  /* 0x0000060c222d7980 */ /* 0x000f28000c101500 */
[----:B------:R-:W5:Y:S04]  /*4e70*/  LD.E.U16 R42, desc[UR12][R32.64+0x4] ;  /* 0x0000040c202a7980 */ /* 0x000f68000c101500 */
[----:B------:R-:W5:Y:S04]  /*4e80*/  LD.E.U16 R43, desc[UR12][R32.64+0x6] ;  /* 0x0000060c202b7980 */ /* 0x000f68000c101500 */
[----:B0-----:R-:W5:Y:S01]  /*4e90*/  LDL.128 R20, [UR17] ;  /* 0x00000011ff147983 */ /* 0x001f620008100c00 */
        /* <DEDUP_REMOVED lines=13> */
.L_x_40:
[----:B------:R-:W-:Y:S01]  /*4f70*/  ULOP3.LUT UR21, UR14, 0x3, URZ, 0xc0, !UPT ;  /* 0x000000030e157892 */ /* 0x000fe2000f8ec0ff */
[----:B------:R-:W-:Y:S11]  /*4f80*/  BRA.U !UP0, `(.L_x_42) ;  /* 0x0000000108c87547 */ /* 0x000ff6000b800000 */
[----:B------:R-:W5:Y:S01]  /*4f90*/  S2UR UR7, SR_CgaCtaId ;  /* 0x00000000000779c3 */ /* 0x000f620000008800 */
[----:B------:R-:W-:Y:S01]  /*4fa0*/  UMOV UR6, 0x400 ;  /* 0x0000040000067882 */ /* 0x000fe20000000000 */
[----:B0-----:R-:W-:-:S05]  /*4fb0*/  IMAD.SHL.U32 R23, R17, 0x2, RZ ;  /* 0x0000000211177824 */ /* 0x001fca00078e00ff */
[----:B------:R-:W-:Y:S01]  /*4fc0*/  SHF.R.S32.HI R21, RZ, 0x1f, R23 ;  /* 0x0000001fff157819 */ /* 0x000fe20000011417 */
[----:B------:R-:W0:Y:S01]  /*4fd0*/  S2UR UR10, SR_SWINHI ;  /* 0x00000000000a79c3 */ /* 0x000e220000002f00 */
[----:B------:R-:W-:-:S04]  /*4fe0*/  IADD3 R18, P0, PT, R8, R23, RZ ;  /* 0x0000001708127210 */ /* 0x000fc80007f1e0ff */
        /* <DEDUP_REMOVED lines=10> */
[----:B-1-3--:R-:W3:Y:S04]  /*5090*/  LD.E.U16 R16, desc[UR12][R20.64+0x4] ;  /* 0x0000040c14107980 */ /* 0x00aee8000c101500 */
[----:B------:R-:W3:Y:S04]  /*50a0*/  LD.E.U16 R23, desc[UR12][R20.64+0x6] ;  /* 0x0000060c14177980 */ /* 0x000ee8000c101500 */
[----:B------:R-:W5:Y:S01]  /*50b0*/  LDL R31, [UR10] ;  /* 0x0000000aff1f7983 */ /* 0x000f620008100800 */
[----:B------:R-:W-:Y:S01]  /*50c0*/  UISETP.NE.AND UP2, UPT, UR21, 0x1, UPT ;  /* 0x000000011500788c */ /* 0x000fe2000bf45270 */
[----:B---3--:R-:W-:-:S05]  /*50d0*/  PRMT R16, R16, 0x5410, R23 ;  /* 0x0000541010107816 */ /* 0x008fca0000000017 */
[----:B-----5:R-:W-:-:S05]  /*50e0*/  HFMA2 R31, R6, R16, R31 ;  /* 0x00000010061f7231 */ /* 0x020fca000000001f */
[----:B------:R0:W-:Y:S01]  /*50f0*/  STL [UR10], R31 ;  /* 0x0000001fff007987 */ /* 0x0001e2000810080a */
[----:B------:R-:W-:Y:S05]  /*5100*/  BRA.U !UP2, `(.L_x_42) ;  /* 0x000000010a687547 */ /* 0x000fea000b800000 */
[----:B------:R-:W-:Y:S01]  /*5110*/  UIADD3 UR6, UPT, UPT, UR4, 0x1, URZ ;  /* 0x0000000104067890 */ /* 0x000fe2000fffe0ff */
[C---:B------:R-:W-:Y:S01]  /*5120*/  IMAD.SHL.U32 R22, R18.reuse, 0x2, RZ ;  /* 0x0000000212167824 */ /* 0x040fe200078e00ff */
[----:B------:R-:W-:Y:S01]  /*5130*/  SHF.L.U64.HI R18, R18, 0x1, R33 ;  /* 0x0000000112127819 */ /* 0x000fe20000010221 */
[----:B0-----:R-:W3:Y:S01]  /*5140*/  LDL R31, [UR10+0x4] ;  /* 0x0000040aff1f7983 */ /* 0x001ee20008100800 */
[----:B------:R-:W-:Y:S01]  /*5150*/  UPRMT UR6, UR6, 0x654, UR8 ;  /* 0x0000065406067896 */ /* 0x000fe20008000008 */
[----:B------:R-:W-:-:S05]  /*5160*/  UMOV UR7, UR9 ;  /* 0x0000000900077c82 */ /* 0x000fca0008000000 */
[----:B------:R-:W-:-:S04]  /*5170*/  IADD3 R20, P0, PT, R22, UR6, RZ ;  /* 0x0000000616147c10 */ /* 0x000fc8000ff1e0ff */
[----:B------:R-:W-:-:S05]  /*5180*/  IADD3.X R21, PT, PT, R18, UR7, RZ, P0, !PT ;  /* 0x0000000712157c10 */ /* 0x000fca00087fe4ff */
        /* <DEDUP_REMOVED lines=11> */
[----:B------:R-:W-:-:S04]  /*5240*/  IADD3 R20, P0, PT, R22, UR6, RZ ;  /* 0x0000000616147c10 */ /* 0x000fc8000ff1e0ff */
[----:B------:R-:W-:-:S05]  /*5250*/  IADD3.X R21, PT, PT, R18, UR7, RZ, P0, !PT ;  /* 0x0000000712157c10 */ /* 0x000fca00087fe4ff */
[----:B0-----:R-:W5:Y:S04]  /*5260*/  LD.E.U16 R16, desc[UR12][R20.64+0x4] ;  /* 0x0000040c14107980 */ /* 0x001f68000c101500 */
[----:B------:R-:W5:Y:S02]  /*5270*/  LD.E.U16 R23, desc[UR12][R20.64+0x6] ;  /* 0x0000060c14177980 */ /* 0x000f64000c101500 */
[----:B-----5:R-:W-:-:S05]  /*5280*/  PRMT R16, R16, 0x5410, R23 ;  /* 0x0000541010107816 */ /* 0x020fca0000000017 */
[----:B---3--:R-:W-:-:S05]  /*5290*/  HFMA2 R16, R6, R16, R31 ;  /* 0x0000001006107231 */ /* 0x008fca000000001f */
[----:B------:R0:W-:Y:S02]  /*52a0*/  STL [UR10+0x8], R16 ;  /* 0x00000810ff007987 */ /* 0x0001e4000810080a */
.L_x_42:
        /* <DEDUP_REMOVED lines=12> */
.L_x_44:
        /* <DEDUP_REMOVED lines=39> */
.L_x_43:
        /* <DEDUP_REMOVED lines=44> */
.L_x_45:
[----:B01-3--:R-:W-:Y:S01]  /*58a0*/  IMAD.IADD R16, R25, 0x1, R8 ;  /* 0x0000000119107824 */ /* 0x00bfe200078e0208 */
[----:B------:R-:W-:Y:S01]  /*58b0*/  UMOV UR4, URZ ;  /* 0x000000ff00047c82 */ /* 0x000fe20008000000 */
[----:B------:R-:W-:-:S03]  /*58c0*/  IMAD.SHL.U32 R17, R17, 0x2, RZ ;  /* 0x0000000211117824 */ /* 0x000fc600078e00ff */
[----:B--2---:R-:W-:Y:S02]  /*58d0*/  SHF.R.S32.HI R37, RZ, 0x1f, R16 ;  /* 0x0000001fff257819 */ /* 0x004fe40000011410 */
[----:B------:R-:W-:-:S04]  /*58e0*/  IADD3 R8, P0, PT, R17, R16, RZ ;  /* 0x0000001011087210 */ /* 0x000fc80007f1e0ff */
        /* <DEDUP_REMOVED lines=12> */
.L_x_47:
        /* <DEDUP_REMOVED lines=43> */
.L_x_46:
        /* <DEDUP_REMOVED lines=48> */
.L_x_36:
[----:B------:R-:W-:Y:S05]  /*5f60*/  BSYNC.RECONVERGENT B0 ;  /* 0x0000000000007941 */ /* 0x000fea0003800200 */
.L_x_35:
[----:B-1----:R-:W-:Y:S01]  /*5f70*/  PRMT R6, R5, 0x5410, R4 ;  /* 0x0000541005067816 */ /* 0x002fe20000000004 */
[----:B-----5:R-:W1:Y:S01]  /*5f80*/  I2F.F16.RZ R8, 0x1 ;  /* 0x0000000100087906 */ /* 0x020e62000020cc00 */
[----:B0-----:R-:W-:Y:S01]  /*5f90*/  IMAD.U32 R20, RZ, RZ, UR14 ;  /* 0x0000000eff147e24 */ /* 0x001fe2000f8e00ff */
[----:B------:R-:W-:Y:S02]  /*5fa0*/  BSSY.RECONVERGENT B0, `(.L_x_48) ;  /* 0x00001b4000007945 */ /* 0x000fe40003800200 */
[----:B------:R-:W-:Y:S02]  /*5fb0*/  HFMA2 R19, R19, R6, 0.5, 0.5 ;  /* 0x3800380013137431 */ /* 0x000fe40000000006 */
[----:B------:R-:W-:-:S03]  /*5fc0*/  LOP3.LUT R20, R20, 0x3, RZ, 0xc0, !PT ;  /* 0x0000000314147812 */ /* 0x000fc600078ec0ff */
[----:B------:R-:W-:-:S05]  /*5fd0*/  PRMT R21, R19, 0x5432, R19 ;  /* 0x0000543213157816 */ /* 0x000fca0000000013 */
[----:B------:R-:W-:-:S05]  /*5fe0*/  HSETP2.GT.AND P0, P1, R21, RZ.H0_H0, PT ;  /* 0x200000ff15007234 */ /* 0x000fca0003904000 */
[----:B------:R-:W-:-:S13]  /*5ff0*/  PLOP3.LUT P0, PT, P0, P1, PT, 0x2f, 0xf2 ;  /* 0x0000000000f2781c */ /* 0x000fda0000702577 */
[----:B-1----:R-:W-:Y:S05]  /*6000*/  @P0 BRA `(.L_x_49) ;  /* 0x0000001800b40947 */ /* 0x002fea0003800000 */
        /* <DEDUP_REMOVED lines=10> */
[----:B---3--:R-:W-:-:S03]  /*60b0*/  IMAD.MOV.U32 R23, RZ, RZ, RZ ;  /* 0x000000ffff177224 */ /* 0x008fc600078e00ff */
[----:B------:R-:W-:-:S03]  /*60c0*/  UISETP.GE.U32.AND UP1, UPT, UR4, 0x3, UPT ;  /* 0x000000030400788c */ /* 0x000fc6000bf26070 */
[----:B------:R-:W1:Y:S08]  /*60d0*/  F2I.F16.FLOOR.NTZ R6, R19 ;  /* 0x0000001300067305 */ /* 0x000e700000107100 */
[----:B0-----:R-:W-:Y:S08]  /*60e0*/  I2F.F16.RM R17, R16 ;  /* 0x0000001000117306 */ /* 0x001ff00000204c00 */
[----:B-1----:R-:W0:Y:S02]  /*60f0*/  I2F.F16.RM R18, R6 ;  /* 0x0000000600127306 */ /* 0x002e240000204c00 */
[----:B0-----:R-:W-:-:S05]  /*6100*/  PRMT R18, R17, 0x5410, R18 ;  /* 0x0000541011127816 */ /* 0x001fca0000000012 */
[----:B------:R-:W-:Y:S02]  /*6110*/  HADD2 R17, R21, -R18 ;  /* 0x8000001215117230 */ /* 0x000fe40000000000 */
[----:B------:R-:W-:Y:S02]  /*6120*/  IMAD R21, R25, R16, RZ ;  /* 0x0000001019157224 */ /* 0x000fe400078e02ff */
[----:B------:R-:W-:-:S05]  /*6130*/  HADD2 R18, R8.H0_H0, -R17 ;  /* 0x8000001108127230 */ /* 0x000fca0000000800 */
[----:B------:R-:W-:-:S05]  /*6140*/  PRMT R17, R18, 0x7632, R17 ;  /* 0x0000763212117816 */ /* 0x000fca0000000011 */
[----:B------:R-:W-:-:S05]  /*6150*/  HMUL2 R18, R18.H0_H0, R17 ;  /* 0x0000001112127232 */ /* 0x000fca0000000800 */
[----:B------:R-:W-:-:S05]  /*6160*/  PRMT R18, R18, 0x5410, R18 ;  /* 0x0000541012127816 */ /* 0x000fca0000000012 */
[----:B------:R-:W-:Y:S01]  /*6170*/  HMUL2 R9, R18, R9.H1_H1 ;  /* 0x3000000912097232 */ /* 0x000fe20000000000 */
[----:B------:R-:W-:Y:S06]  /*6180*/  BRA.U !UP1, `(.L_x_50) ;  /* 0x0000000109c07547 */ /* 0x000fec000b800000 */
[----:B------:R-:W0:Y:S01]  /*6190*/  S2R R17, SR_CgaCtaId ;  /* 0x0000000000117919 */ /* 0x000e220000008800 */
[----:B------:R-:W-:Y:S01]  /*61a0*/  MOV R16, 0x400 ;  /* 0x0000040000107802 */ /* 0x000fe20000000f00 */
[----:B--2---:R-:W-:Y:S01]  /*61b0*/  IMAD.MOV.U32 R37, RZ, RZ, RZ ;  /* 0x000000ffff257224 */ /* 0x004fe200078e00ff */
[----:B------:R-:W-:Y:S01]  /*61c0*/  ULOP3.LUT UR4, UR14, 0x7ffffffc, URZ, 0xc0, !UPT ;  /* 0x7ffffffc0e047892 */ /* 0x000fe2000f8ec0ff */
[----:B------:R-:W1:Y:S01]  /*61d0*/  S2R R19, SR_SWINHI ;  /* 0x0000000000137919 */ /* 0x000e620000002f00 */
[----:B------:R-:W-:Y:S01]  /*61e0*/  IMAD R35, R6, 0x2, R21 ;  /* 0x0000000206237824 */ /* 0x000fe200078e0215 */
[----:B0-----:R-:W-:-:S04]  /*61f0*/  LEA R16, R17, R16, 0x18 ;  /* 0x0000001011107211 */ /* 0x001fc800078ec0ff */
[----:B------:R-:W-:Y:S02]  /*6200*/  MOV R22, R16 ;  /* 0x0000001000167202 */ /* 0x000fe40000000f00 */
[----:B-1----:R-:W-:-:S07]  /*6210*/  MOV R23, R19 ;  /* 0x0000001300177202 */ /* 0x002fce0000000f00 */
.L_x_51:
[C---:B------:R-:W-:Y:S01]  /*6220*/  VIADD R31, R37.reuse, 0x1 ;  /* 0x00000001251f7836 */ /* 0x040fe20000000000 */
[C-C-:B----4-:R-:W-:Y:S02]  /*6230*/  PRMT R32, R37.reuse, 0x654, R22.reuse ;  /* 0x0000065425207816 */ /* 0x150fe40000000016 */
[-C--:B------:R-:W-:Y:S01]  /*6240*/  MOV R33, R23.reuse ;  /* 0x0000001700217202 */ /* 0x080fe20000000f00 */
[C---:B0-----:R-:W-:Y:S02]  /*6250*/  VIADD R17, R37.reuse, 0x3 ;  /* 0x0000000325117836 */ /* 0x041fe40000000000 */
[----:B------:R-:W-:Y:S01]  /*6260*/  VIADD R19, R37, 0x2 ;  /* 0x0000000225137836 */ /* 0x000fe20000000000 */
[--C-:B------:R-:W-:Y:S02]  /*6270*/  PRMT R30, R31, 0x654, R22.reuse ;  /* 0x000006541f1e7816 */ /* 0x100fe40000000016 */
        /* <DEDUP_REMOVED lines=14> */
[----:B------:R-:W4:Y:S04]  /*6360*/  LD.E.U16 R44, desc[UR12][R38.64] ;  /* 0x0000000c262c7980 */ /* 0x000f28000c101500 */
[----:B------:R-:W2:Y:S04]  /*6370*/  LD.E.U16 R43, desc[UR12][R32.64+0x2] ;  /* 0x0000020c202b7980 */ /* 0x000ea8000c101500 */
[----:B------:R-:W5:Y:S04]  /*6380*/  LD.E.U16 R30, desc[UR12][R40.64] ;  /* 0x0000000c281e7980 */ /* 0x000f68000c101500 */
[----:B------:R-:W4:Y:S04]  /*6390*/  LD.E.U16 R39, desc[UR12][R38.64+0x2] ;  /* 0x0000020c26277980 */ /* 0x000f28000c101500 */
[----:B------:R-:W5:Y:S04]  /*63a0*/  LDL.128 R16, [R36] ;  /* 0x0000000024107983 */ /* 0x000f680000100c00 */
[----:B------:R-:W5:Y:S01]  /*63b0*/  LD.E.U16 R41, desc[UR12][R40.64+0x2] ;  /* 0x0000020c28297980 */ /* 0x000f62000c101500 */
[----:B------:R-:W-:-:S05]  /*63c0*/  VIADD R37, R37, 0x4 ;  /* 0x0000000425257836 */ /* 0x000fca0000000000 */
[----:B------:R-:W-:Y:S02]  /*63d0*/  ISETP.NE.AND P0, PT, R37, UR4, PT ;  /* 0x0000000425007c0c */ /* 0x000fe4000bf05270 */
[----:B---3--:R-:W-:Y:S02]  /*63e0*/  PRMT R42, R42, 0x5410, R45 ;  /* 0x000054102a2a7816 */ /* 0x008fe4000000002d */
[----:B--2---:R-:W-:Y:S02]  /*63f0*/  PRMT R34, R34, 0x5410, R43 ;  /* 0x0000541022227816 */ /* 0x004fe4000000002b */
[----:B----4-:R-:W-:Y:S02]  /*6400*/  PRMT R39, R44, 0x5410, R39 ;  /* 0x000054102c277816 */ /* 0x010fe40000000027 */
[----:B-----5:R-:W-:Y:S01]  /*6410*/  PRMT R30, R30, 0x5410, R41 ;  /* 0x000054101e1e7816 */ /* 0x020fe20000000029 */
[C---:B------:R-:W-:Y:S02]  /*6420*/  HFMA2 R17, R9.reuse, R42, R17 ;  /* 0x0000002a09117231 */ /* 0x040fe40000000011 */
[----:B------:R-:W-:-:S02]  /*6430*/  HFMA2 R16, R9, R34, R16 ;  /* 0x0000002209107231 */ /* 0x000fc40000000010 */
[C---:B------:R-:W-:Y:S02]  /*6440*/  HFMA2 R18, R9.reuse, R39, R18 ;  /* 0x0000002709127231 */ /* 0x040fe40000000012 */
[----:B------:R-:W-:-:S05]  /*6450*/  HFMA2 R19, R9, R30, R19 ;  /* 0x0000001e09137231 */ /* 0x000fca0000000013 */
[----:B------:R0:W-:Y:S01]  /*6460*/  STL.128 [R36], R16 ;  /* 0x0000001024007387 */ /* 0x0001e20000100c00 */
[----:B------:R-:W-:Y:S05]  /*6470*/  @P0 BRA `(.L_x_51) ;  /* 0xfffffffc00680947 */ /* 0x000fea000383ffff */
[----:B------:R-:W-:-:S07]  /*6480*/  IMAD.U32 R23, RZ, RZ, UR4 ;  /* 0x00000004ff177e24 */ /* 0x000fce000f8e00ff */
.L_x_50:
[----:B------:R-:W-:-:S13]  /*6490*/  ISETP.NE.AND P0, PT, R20, RZ, PT ;  /* 0x000000ff1400720c */ /* 0x000fda0003f05270 */
[----:B------:R-:W-:Y:S05]  /*64a0*/  @!P0 BRA `(.L_x_52) ;  /* 0x0000000000a88947 */ /* 0x000fea0003800000 */
[----:B0-----:R-:W0:Y:S01]  /*64b0*/  S2R R17, SR_CgaCtaId ;  /* 0x0000000000117919 */ /* 0x001e220000008800 */
[----:B------:R-:W-:Y:S01]  /*64c0*/  MOV R16, 0x400 ;  /* 0x0000040000107802 */ /* 0x000fe20000000f00 */
[----:B------:R-:W-:Y:S01]  /*64d0*/  IMAD R31, R6, 0x2, R21 ;  /* 0x00000002061f7824 */ /* 0x000fe200078e0215 */
[----:B------:R-:W1:Y:S01]  /*64e0*/  S2R R19, SR_SWINHI ;  /* 0x0000000000137919 */ /* 0x000e620000002f00 */
[----:B------:R-:W-:-:S05]  /*64f0*/  IMAD.SHL.U32 R22, R23, 0x2, RZ ;  /* 0x0000000217167824 */ /* 0x000fca00078e00ff */
[----:B------:R-:W-:-:S05]  /*6500*/  LEA R22, R22, UR15, 0x1 ;  /* 0x0000000f16167c11 */ /* 0x000fca000f8e08ff */
[----:B----4-:R-:W3:Y:S01]  /*6510*/  LDL R32, [R22] ;  /* 0x0000000016207983 */ /* 0x010ee20000100800 */
[----:B0-----:R-:W-:-:S04]  /*6520*/  LEA R16, R17, R16, 0x18 ;  /* 0x0000001011107211 */ /* 0x001fc800078ec0ff */
[----:B------:R-:W-:Y:S02]  /*6530*/  MOV R16, R16 ;  /* 0x0000001000107202 */ /* 0x000fe40000000f00 */
[----:B-1----:R-:W-:Y:S02]  /*6540*/  MOV R17, R19 ;  /* 0x0000001300117202 */ /* 0x002fe40000000f00 */
[----:B------:R-:W-:Y:S02]  /*6550*/  PRMT R18, R23, 0x654, R16 ;  /* 0x0000065417127816 */ /* 0x000fe40000000010 */
[----:B------:R-:W-:-:S03]  /*6560*/  MOV R19, R17 ;  /* 0x0000001100137202 */ /* 0x000fc60000000f00 */
[----:B------:R-:W-:-:S05]  /*6570*/  IMAD.WIDE R18, R31, 0x2, R18 ;  /* 0x000000021f127825 */ /* 0x000fca00078e0212 */
[----:B--2---:R-:W2:Y:S04]  /*6580*/  LD.E.U16 R30, desc[UR12][R18.64] ;  /* 0x0000000c121e7980 */ /* 0x004ea8000c101500 */
[----:B------:R-:W2:Y:S01]  /*6590*/  LD.E.U16 R33, desc[UR12][R18.64+0x2] ;  /* 0x0000020c12217980 */ /* 0x000ea2000c101500 */
[----:B------:R-:W-:Y:S02]  /*65a0*/  ISETP.NE.AND P1, PT, R20, 0x1, PT ;  /* 0x000000011400780c */ /* 0x000fe40003f25270 */
[----:B--2---:R-:W-:-:S05]  /*65b0*/  PRMT R33, R30, 0x5410, R33 ;  /* 0x000054101e217816 */ /* 0x004fca0000000021 */
[----:B---3--:R-:W-:-:S05]  /*65c0*/  HFMA2 R33, R9, R33, R32 ;  /* 0x0000002109217231 */ /* 0x008fca0000000020 */
[----:B------:R1:W-:Y:S01]  /*65d0*/  STL [R22], R33 ;  /* 0x0000002116007387 */ /* 0x0003e20000100800 */
[----:B------:R-:W-:Y:S05]  /*65e0*/  @!P1 BRA `(.L_x_52) ;  /* 0x0000000000589947 */ /* 0x000fea0003800000 */
[----:B------:R-:W-:Y:S01]  /*65f0*/  VIADD R19, R23, 0x1 ;  /* 0x0000000117137836 */ /* 0x000fe20000000000 */
[----:B------:R-:W2:Y:S04]  /*6600*/  LDL R32, [R22+0x4] ;  /* 0x0000040016207983 */ /* 0x000ea80000100800 */
[----:B------:R-:W-:Y:S02]  /*6610*/  PRMT R18, R19, 0x654, R16 ;  /* 0x0000065413127816 */ /* 0x000fe40000000010 */
[----:B------:R-:W-:-:S03]  /*6620*/  MOV R19, R17 ;  /* 0x0000001100137202 */ /* 0x000fc60000000f00 */
[----:B------:R-:W-:-:S05]  /*6630*/  IMAD.WIDE R18, R31, 0x2, R18 ;  /* 0x000000021f127825 */ /* 0x000fca00078e0212 */
[----:B------:R-:W3:Y:S04]  /*6640*/  LD.E.U16 R30, desc[UR12][R18.64] ;  /* 0x0000000c121e7980 */ /* 0x000ee8000c101500 */
[----:B-1----:R-:W3:Y:S01]  /*6650*/  LD.E.U16 R33, desc[UR12][R18.64+0x2] ;  /* 0x0000020c12217980 */ /* 0x002ee2000c101500 */
[----:B------:R-:W-:Y:S02]  /*6660*/  ISETP.NE.AND P1, PT, R20, 0x2, PT ;  /* 0x000000021400780c */ /* 0x000fe40003f25270 */
[----:B---3--:R-:W-:-:S05]  /*6670*/  PRMT R33, R30, 0x5410, R33 ;  /* 0x000054101e217816 */ /* 0x008fca0000000021 */
[----:B--2---:R-:W-:-:S05]  /*6680*/  HFMA2 R33, R9, R33, R32 ;  /* 0x0000002109217231 */ /* 0x004fca0000000020 */
[----:B------:R3:W-:Y:S01]  /*6690*/  STL [R22+0x4], R33 ;  /* 0x0000042116007387 */ /* 0x0007e20000100800 */
[----:B------:R-:W-:Y:S05]  /*66a0*/  @!P1 BRA `(.L_x_52) ;  /* 0x0000000000289947 */ /* 0x000fea0003800000 */
[----:B------:R-:W-:Y:S01]  /*66b0*/  VIADD R23, R23, 0x2 ;  /* 0x0000000217177836 */ /* 0x000fe20000000000 */
[----:B------:R-:W2:Y:S04]  /*66c0*/  LDL R30, [R22+0x8] ;  /* 0x00000800161e7983 */ /* 0x000ea80000100800 */
[----:B------:R-:W-:Y:S02]  /*66d0*/  PRMT R16, R23, 0x654, R16 ;  /* 0x0000065417107816 */ /* 0x000fe40000000010 */
[----:B------:R-:W-:-:S03]  /*66e0*/  MOV R17, R17 ;  /* 0x0000001100117202 */ /* 0x000fc60000000f00 */
[----:B------:R-:W-:-:S05]  /*66f0*/  IMAD.WIDE R16, R31, 0x2, R16 ;  /* 0x000000021f107825 */ /* 0x000fca00078e0210 */
[----:B------:R-:W4:Y:S04]  /*6700*/  LD.E.U16 R18, desc[UR12][R16.64] ;  /* 0x0000000c10127980 */ /* 0x000f28000c101500 */
[----:B------:R-:W4:Y:S02]  /*6710*/  LD.E.U16 R19, desc[UR12][R16.64+0x2] ;  /* 0x0000020c10137980 */ /* 0x000f24000c101500 */
[----:B----4-:R-:W-:-:S05]  /*6720*/  PRMT R19, R18, 0x5410, R19 ;  /* 0x0000541012137816 */ /* 0x010fca0000000013 */
[----:B--2---:R-:W-:-:S05]  /*6730*/  HFMA2 R19, R9, R19, R30 ;  /* 0x0000001309137231 */ /* 0x004fca000000001e */
[----:B------:R0:W-:Y:S02]  /*6740*/  STL [R22+0x8], R19 ;  /* 0x0000081316007387 */ /* 0x0001e40000100800 */
.L_x_52:
        /* <DEDUP_REMOVED lines=9> */
[----:B------:R-:W-:Y:S01]  /*67e0*/  LEA.HI.X.SX32 R17, R21, R18, 0x1, P1 ;  /* 0x0000001215117211 */ /* 0x000fe200008f0eff */
[----:B--2---:R-:W-:-:S03]  /*67f0*/  IMAD.SHL.U32 R37, R16, 0x2, RZ ;  /* 0x0000000210257824 */ /* 0x004fc600078e00ff */
[----:B------:R-:W-:Y:S01]  /*6800*/  SHF.L.U64.HI R36, R16, 0x1, R17 ;  /* 0x0000000110247819 */ /* 0x000fe20000010211 */
[----:B-----5:R-:W-:-:S03]  /*6810*/  ULEA UR6, UR6, UR4, 0x18 ;  /* 0x0000000406067291 */ /* 0x020fc6000f8ec0ff */
[----:B------:R-:W-:-:S04]  /*6820*/  UMOV UR4, URZ ;  /* 0x000000ff00047c82 */ /* 0x000fc80008000000 */
[----:B------:R-:W-:Y:S01]  /*6830*/  UMOV UR18, UR6 ;  /* 0x0000000600127c82 */ /* 0x000fe20008000000 */
[----:B0-----:R-:W-:-:S05]  /*6840*/  UMOV UR19, UR7 ;  /* 0x0000000700137c82 */ /* 0x001fca0008000000 */
.L_x_54:
        /* <DEDUP_REMOVED lines=14> */
[----:B------:R-:W-:-:S02]  /*6930*/  IADD3 R30, P2, PT, R37, UR8, RZ ;  /* 0x00000008251e7c10 */ /* 0x000fc4000ff5e0ff */
[C---:B-1-3--:R-:W-:Y:S01]  /*6940*/  IADD3 R22, P1, PT, R37.reuse, UR6, RZ ;  /* 0x0000000625167c10 */ /* 0x04afe2000ff3e0ff */
[----:B------:R-:W2:Y:S01]  /*6950*/  LD.E.U16 R38, desc[UR12][R34.64+0x4] ;  /* 0x0000040c22267980 */ /* 0x000ea2000c101500 */
[----:B----4-:R-:W-:Y:S02]  /*6960*/  IADD3 R32, P3, PT, R37, UR10, RZ ;  /* 0x0000000a25207c10 */ /* 0x010fe4000ff7e0ff */
        /* <DEDUP_REMOVED lines=25> */
.L_x_53:
[----:B------:R-:W-:Y:S05]  /*6b00*/  @!P0 BRA `(.L_x_55) ;  /* 0x0000000000c88947 */ /* 0x000fea0003800000 */
[----:B------:R-:W5:Y:S01]  /*6b10*/  S2UR UR7, SR_CgaCtaId ;  /* 0x00000000000779c3 */ /* 0x000f620000008800 */
[----:B------:R-:W-:Y:S01]  /*6b20*/  UMOV UR6, 0x400 ;  /* 0x0000040000067882 */ /* 0x000fe20000000000 */
[----:B0-----:R-:W-:-:S05]  /*6b30*/  IMAD.SHL.U32 R16, R6, 0x2, RZ ;  /* 0x0000000206107824 */ /* 0x001fca00078e00ff */
[----:B------:R-:W-:Y:S01]  /*6b40*/  SHF.R.S32.HI R18, RZ, 0x1f, R16 ;  /* 0x0000001fff127819 */ /* 0x000fe20000011410 */
[----:B------:R-:W0:Y:S01]  /*6b50*/  S2UR UR10, SR_SWINHI ;  /* 0x00000000000a79c3 */ /* 0x000e220000002f00 */
[----:B------:R-:W-:-:S04]  /*6b60*/  IADD3 R16, P1, PT, R21, R16, RZ ;  /* 0x0000001015107210 */ /* 0x000fc80007f3e0ff */
[----:B------:R-:W-:Y:S01]  /*6b70*/  LEA.HI.X.SX32 R17, R21, R18, 0x1, P1 ;  /* 0x0000001215117211 */ /* 0x000fe200008f0eff */
[----:B--2---:R-:W-:-:S03]  /*6b80*/  IMAD.SHL.U32 R30, R16, 0x2, RZ ;  /* 0x00000002101e7824 */ /* 0x004fc600078e00ff */
[----:B------:R-:W-:Y:S01]  /*6b90*/  SHF.L.U64.HI R23, R16, 0x1, R17 ;  /* 0x0000000110177819 */ /* 0x000fe20000010211 */
[----:B-----5:R-:W-:-:S07]  /*6ba0*/  ULEA UR6, UR7, UR6, 0x18 ;  /* 0x0000000607067291 */ /* 0x020fce000f8ec0ff */
        /* <DEDUP_REMOVED lines=10> */
[----:B-1-3--:R-:W3:Y:S01]  /*6c50*/  LDL R22, [UR10] ;  /* 0x0000000aff167983 */ /* 0x00aee20008100800 */
[----:B------:R-:W-:Y:S02]  /*6c60*/  ISETP.NE.AND P1, PT, R20, 0x1, PT ;  /* 0x000000011400780c */ /* 0x000fe40003f25270 */
[----:B--2---:R-:W-:-:S05]  /*6c70*/  PRMT R19, R18, 0x5410, R19 ;  /* 0x0000541012137816 */ /* 0x004fca0000000013 */
[----:B---3--:R-:W-:-:S05]  /*6c80*/  HFMA2 R22, R9, R19, R22 ;  /* 0x0000001309167231 */ /* 0x008fca0000000016 */
[----:B------:R0:W-:Y:S01]  /*6c90*/  STL [UR10], R22 ;  /* 0x00000016ff007987 */ /* 0x0001e2000810080a */
[----:B------:R-:W-:Y:S05]  /*6ca0*/  @!P1 BRA `(.L_x_55) ;  /* 0x0000000000609947 */ /* 0x000fea0003800000 */
[----:B------:R-:W-:Y:S01]  /*6cb0*/  UIADD3 UR6, UPT, UPT, UR4, 0x1, URZ ;  /* 0x0000000104067890 */ /* 0x000fe2000fffe0ff */
[----:B0-----:R-:W2:Y:S03]  /*6cc0*/  LDL R22, [UR10+0x4] ;  /* 0x0000040aff167983 */ /* 0x001ea60008100800 */
[----:B------:R-:W-:Y:S01]  /*6cd0*/  UPRMT UR6, UR6, 0x654, UR8 ;  /* 0x0000065406067896 */ /* 0x000fe20008000008 */
[----:B------:R-:W-:-:S05]  /*6ce0*/  UMOV UR7, UR9 ;  /* 0x0000000900077c82 */ /* 0x000fca0008000000 */
[----:B------:R-:W-:-:S04]  /*6cf0*/  IADD3 R16, P1, PT, R30, UR6, RZ ;  /* 0x000000061e107c10 */ /* 0x000fc8000ff3e0ff */
[----:B------:R-:W-:-:S05]  /*6d00*/  IADD3.X R17, PT, PT, R23, UR7, RZ, P1, !PT ;  /* 0x0000000717117c10 */ /* 0x000fca0008ffe4ff */
[----:B------:R-:W3:Y:S04]  /*6d10*/  LD.E.U16 R18, desc[UR12][R16.64+0x4] ;  /* 0x0000040c10127980 */ /* 0x000ee8000c101500 */
[----:B------:R-:W3:Y:S01]  /*6d20*/  LD.E.U16 R19, desc[UR12][R16.64+0x6] ;  /* 0x0000060c10137980 */ /* 0x000ee2000c101500 */
[----:B------:R-:W-:Y:S02]  /*6d30*/  ISETP.NE.AND P1, PT, R20, 0x2, PT ;  /* 0x000000021400780c */ /* 0x000fe40003f25270 */
[----:B---3--:R-:W-:-:S05]  /*6d40*/  PRMT R19, R18, 0x5410, R19 ;  /* 0x0000541012137816 */ /* 0x008fca0000000013 */
[----:B--2---:R-:W-:-:S05]  /*6d50*/  HFMA2 R18, R9, R19, R22 ;  /* 0x0000001309127231 */ /* 0x004fca0000000016 */
[----:B------:R0:W-:Y:S01]  /*6d60*/  STL [UR10+0x4], R18 ;  /* 0x00000412ff007987 */ /* 0x0001e2000810080a */
[----:B------:R-:W-:Y:S05]  /*6d70*/  @!P1 BRA `(.L_x_55) ;  /* 0x00000000002c9947 */ /* 0x000fea0003800000 */
        /* <DEDUP_REMOVED lines=11> */
.L_x_55:
[----:B------:R-:W-:Y:S01]  /*6e30*/  IMAD.MOV.U32 R31, RZ, RZ, RZ ;  /* 0x000000ffff1f7224 */ /* 0x000fe200078e00ff */
[----:B------:R-:W-:Y:S06]  /*6e40*/  BRA.U !UP1, `(.L_x_56) ;  /* 0x0000000109c47547 */ /* 0x000fec000b800000 */
[----:B0-----:R-:W0:Y:S01]  /*6e50*/  S2R R18, SR_CgaCtaId ;  /* 0x0000000000127919 */ /* 0x001e220000008800 */
[----:B------:R-:W-:Y:S01]  /*6e60*/  MOV R17, 0x400 ;  /* 0x0000040000117802 */ /* 0x000fe20000000f00 */
[----:B------:R-:W-:Y:S01]  /*6e70*/  IMAD R16, R6, 0x2, R21 ;  /* 0x0000000206107824 */ /* 0x000fe200078e0215 */
[----:B------:R-:W-:Y:S01]  /*6e80*/  ULOP3.LUT UR4, UR14, 0x7ffffffc, URZ, 0xc0, !UPT ;  /* 0x7ffffffc0e047892 */ /* 0x000fe2000f8ec0ff */
[----:B--2---:R-:W2:Y:S01]  /*6e90*/  S2R R30, SR_SWINHI ;  /* 0x00000000001e7919 */ /* 0x004ea20000002f00 */
[----:B------:R-:W-:Y:S02]  /*6ea0*/  IMAD.MOV.U32 R37, RZ, RZ, RZ ;  /* 0x000000ffff257224 */ /* 0x000fe400078e00ff */
[----:B------:R-:W-:Y:S01]  /*6eb0*/  IMAD.IADD R35, R25, 0x1, R16 ;  /* 0x0000000119237824 */ /* 0x000fe200078e0210 */
[----:B0-----:R-:W-:-:S04]  /*6ec0*/  LEA R17, R18, R17, 0x18 ;  /* 0x0000001112117211 */ /* 0x001fc800078ec0ff */
[----:B-1-3--:R-:W-:Y:S02]  /*6ed0*/  MOV R22, R17 ;  /* 0x0000001100167202 */ /* 0x00afe40000000f00 */
[----:B--2---:R-:W-:-:S07]  /*6ee0*/  MOV R23, R30 ;  /* 0x0000001e00177202 */ /* 0x004fce0000000f00 */
.L_x_57:
        /* <DEDUP_REMOVED lines=39> */
.L_x_56:
[----:B------:R-:W-:Y:S05]  /*7160*/  @!P0 BRA `(.L_x_58) ;  /* 0x0000000000ac8947 */ /* 0x000fea0003800000 */
[----:B0-----:R-:W0:Y:S01]  /*7170*/  S2R R17, SR_CgaCtaId ;  /* 0x0000000000117919 */ /* 0x001e220000008800 */
[----:B------:R-:W-:Y:S01]  /*7180*/  MOV R16, 0x400 ;  /* 0x0000040000107802 */ /* 0x000fe20000000f00 */
[----:B------:R-:W-:Y:S01]  /*7190*/  IMAD R18, R6, 0x2, R21 ;  /* 0x0000000206127824 */ /* 0x000fe200078e0215 */
[----:B------:R-:W5:Y:S01]  /*71a0*/  S2R R19, SR_SWINHI ;  /* 0x0000000000137919 */ /* 0x000f620000002f00 */
[----:B-1-3--:R-:W-:Y:S02]  /*71b0*/  IMAD.SHL.U32 R22, R31, 0x2, RZ ;  /* 0x000000021f167824 */ /* 0x00afe400078e00ff */
[----:B------:R-:W-:-:S03]  /*71c0*/  IMAD.IADD R23, R25, 0x1, R18 ;  /* 0x0000000119177824 */ /* 0x000fc600078e0212 */
[----:B------:R-:W-:-:S05]  /*71d0*/  LEA R22, R22, UR15, 0x1 ;  /* 0x0000000f16167c11 */ /* 0x000fca000f8e08ff */
[----:B----4-:R-:W3:Y:S01]  /*71e0*/  LDL R32, [R22] ;  /* 0x0000000016207983 */ /* 0x010ee20000100800 */
[----:B0-----:R-:W-:-:S04]  /*71f0*/  LEA R16, R17, R16, 0x18 ;  /* 0x0000001011107211 */ /* 0x001fc800078ec0ff */
[----:B------:R-:W-:Y:S02]  /*7200*/  MOV R16, R16 ;  /* 0x0000001000107202 */ /* 0x000fe40000000f00 */
[----:B-----5:R-:W-:Y:S02]  /*7210*/  MOV R17, R19 ;  /* 0x0000001300117202 */ /* 0x020fe40000000f00 */
        /* <DEDUP_REMOVED lines=16> */
[----:B0-----:R-:W3:Y:S01]  /*7320*/  LD.E.U16 R33, desc[UR12][R18.64+0x2] ;  /* 0x0000020c12217980 */ /* 0x001ee2000c101500 */
        /* <DEDUP_REMOVED lines=10> */
[----:B------:R-:W3:Y:S04]  /*73d0*/  LD.E.U16 R18, desc[UR12][R16.64] ;  /* 0x0000000c10127980 */ /* 0x000ee8000c101500 */
[----:B------:R-:W3:Y:S02]  /*73e0*/  LD.E.U16 R19, desc[UR12][R16.64+0x2] ;  /* 0x0000020c10137980 */ /* 0x000ee4000c101500 */
[----:B---3--:R-:W-:-:S05]  /*73f0*/  PRMT R19, R18, 0x5410, R19 ;  /* 0x0000541012137816 */ /* 0x008fca0000000013 */
[----:B--2---:R-:W-:-:S05]  /*7400*/  HFMA2 R19, R9, R19, R30 ;  /* 0x0000001309137231 */ /* 0x004fca000000001e */
[----:B------:R1:W-:Y:S02]  /*7410*/  STL [R22+0x8], R19 ;  /* 0x0000081316007387 */ /* 0x0003e40000100800 */
.L_x_58:
[----:B------:R-:W-:Y:S01]  /*7420*/  IMAD.IADD R21, R25, 0x1, R21 ;  /* 0x0000000119157824 */ /* 0x000fe200078e0215 */
[----:B------:R-:W-:Y:S01]  /*7430*/  UMOV UR4, URZ ;  /* 0x000000ff00047c82 */ /* 0x000fe20008000000 */
[----:B0-----:R-:W-:-:S05]  /*7440*/  IMAD.SHL.U32 R16, R6, 0x2, RZ ;  /* 0x0000000206107824 */ /* 0x001fca00078e00ff */
[----:B------:R-:W-:Y:S02]  /*7450*/  IADD3 R6, P1, PT, R16, R21, RZ ;  /* 0x0000001510067210 */ /* 0x000fe40007f3e0ff */
[----:B------:R-:W-:-:S04]  /*7460*/  SHF.R.S32.HI R21, RZ, 0x1f, R21 ;  /* 0x0000001fff157819 */ /* 0x000fc80000011415 */
[----:B------:R-:W-:Y:S01]  /*7470*/  LEA.HI.X.SX32 R21, R16, R21, 0x1, P1 ;  /* 0x0000001510157211 */ /* 0x000fe200008f0eff */
[----:B------:R-:W-:Y:S06]  /*7480*/  BRA.U !UP1, `(.L_x_59) ;  /* 0x0000000109d47547 */ /* 0x000fec000b800000 */
[----:B------:R-:W0:Y:S01]  /*7490*/  S2UR UR6, SR_CgaCtaId ;  /* 0x00000000000679c3 */ /* 0x000e220000008800 */
[----:B------:R-:W-:Y:S01]  /*74a0*/  UMOV UR4, 0x400 ;  /* 0x0000040000047882 */ /* 0x000fe20000000000 */
[C---:B------:R-:W-:Y:S01]  /*74b0*/  SHF.L.U64.HI R40, R6.reuse, 0x1, R21 ;  /* 0x0000000106287819 */ /* 0x040fe20000010215 */
[----:B------:R-:W-:Y:S01]  /*74c0*/  IMAD.SHL.U32 R41, R6, 0x2, RZ ;  /* 0x0000000206297824 */ /* 0x000fe200078e00ff */
[----:B------:R-:W-:-:S04]  /*74d0*/  ULOP3.LUT UR20, UR14, 0x7ffffffc, URZ, 0xc0, !UPT ;  /* 0x7ffffffc0e147892 */ /* 0x000fc8000f8ec0ff */
[----:B------:R-:W5:Y:S01]  /*74e0*/  S2UR UR7, SR_SWINHI ;  /* 0x00000000000779c3 */ /* 0x000f620000002f00 */
[----:B0-----:R-:W-:-:S03]  /*74f0*/  ULEA UR6, UR6, UR4, 0x18 ;  /* 0x0000000406067291 */ /* 0x001fc6000f8ec0ff */
[----:B------:R-:W-:-:S04]  /*7500*/  UMOV UR4, URZ ;  /* 0x000000ff00047c82 */ /* 0x000fc80008000000 */
[----:B------:R-:W-:Y:S01]  /*7510*/  UMOV UR18, UR6 ;  /* 0x0000000600127c82 */ /* 0x000fe20008000000 */
[----:B-----5:R-:W-:-:S05]  /*7520*/  UMOV UR19, UR7 ;  /* 0x0000000700137c82 */ /* 0x020fca0008000000 */
.L_x_60:
[----:B------:R-:W-:Y:S02]  /*7530*/  UIADD3 UR8, UPT, UPT, UR4, 0x2, URZ ;  /* 0x0000000204087890 */ /* 0x000fe4000fffe0ff */
[----:B------:R-:W-:Y:S01]  /*7540*/  UPRMT UR22, UR4, 0x654, UR18 ;  /* 0x0000065404167896 */ /* 0x000fe20008000012 */
[----:B------:R-:W-:Y:S01]  /*7550*/  UMOV UR23, UR19 ;  /* 0x0000001300177c82 */ /* 0x000fe20008000000 */
[----:B------:R-:W-:Y:S02]  /*7560*/  UIADD3 UR6, UPT, UPT, UR4, 0x1, URZ ;  /* 0x0000000104067890 */ /* 0x000fe4000fffe0ff */
[----:B------:R-:W-:Y:S02]  /*7570*/  UIADD3 UR10, UPT, UPT, UR4, 0x3, URZ ;  /* 0x00000003040a7890 */ /* 0x000fe4000fffe0ff */
[----:B------:R-:W-:Y:S01]  /*7580*/  UPRMT UR8, UR8, 0x654, UR18 ;  /* 0x0000065408087896 */ /* 0x000fe20008000012 */
[----:B------:R-:W-:Y:S01]  /*7590*/  UMOV UR9, UR19 ;  /* 0x0000001300097c82 */ /* 0x000fe20008000000 */
[C---:B-1-3--:R-:W-:Y:S01]  /*75a0*/  IADD3 R22, P1, PT, R41.reuse, UR22, RZ ;  /* 0x0000001629167c10 */ /* 0x04afe2000ff3e0ff */
[----:B------:R-:W-:Y:S01]  /*75b0*/  UPRMT UR6, UR6, 0x654, UR18 ;  /* 0x0000065406067896 */ /* 0x000fe20008000012 */
[----:B------:R-:W-:Y:S01]  /*75c0*/  UMOV UR7, UR19 ;  /* 0x0000001300077c82 */ /* 0x000fe20008000000 */
[----:B------:R-:W-:Y:S01]  /*75d0*/  UPRMT UR10, UR10, 0x654, UR18 ;  /* 0x000006540a0a7896 */ /* 0x000fe20008000012 */
[----:B------:R-:W-:Y:S01]  /*75e0*/  UMOV UR11, UR19 ;  /* 0x00000013000b7c82 */ /* 0x000fe20008000000 */
[----:B------:R-:W-:Y:S01]  /*75f0*/  IADD3.X R23, PT, PT, R40, UR23, RZ, P1, !PT ;  /* 0x0000001728177c10 */ /* 0x000fe20008ffe4ff */
[----:B------:R-:W-:Y:S01]  /*7600*/  USHF.L.U32 UR17, UR4, 0x1, URZ ;  /* 0x0000000104117899 */ /* 0x000fe200080006ff */
[----:B----4-:R-:W-:-:S02]  /*7610*/  IADD3 R32, P2, PT, R41, UR8, RZ ;  /* 0x0000000829207c10 */ /* 0x010fc4000ff5e0ff */
[C---:B--2---:R-:W-:Y:S01]  /*7620*/  IADD3 R30, P1, PT, R41.reuse, UR6, RZ ;  /* 0x00000006291e7c10 */ /* 0x044fe2000ff3e0ff */
        /* <DEDUP_REMOVED lines=27> */
.L_x_59:
[----:B------:R-:W-:Y:S05]  /*77e0*/  @!P0 BRA `(.L_x_49) ;  /* 0x0000000000bc8947 */ /* 0x000fea0003800000 */
[----:B------:R-:W5:Y:S01]  /*77f0*/  S2UR UR7, SR_CgaCtaId ;  /* 0x00000000000779c3 */ /* 0x000f620000008800 */
[----:B------:R-:W-:Y:S01]  /*7800*/  UMOV UR6, 0x400 ;  /* 0x0000040000067882 */ /* 0x000fe20000000000 */
[C---:B-1-3--:R-:W-:Y:S01]  /*7810*/  IMAD.SHL.U32 R22, R6.reuse, 0x2, RZ ;  /* 0x0000000206167824 */ /* 0x04afe200078e00ff */
[----:B------:R-:W-:-:S05]  /*7820*/  SHF.L.U64.HI R21, R6, 0x1, R21 ;  /* 0x0000000106157819 */ /* 0x000fca0000010215 */
[----:B------:R-:W1:Y:S01]  /*7830*/  S2UR UR10, SR_SWINHI ;  /* 0x00000000000a79c3 */ /* 0x000e620000002f00 */
[----:B-----5:R-:W-:-:S07]  /*7840*/  ULEA UR6, UR7, UR6, 0x18 ;  /* 0x0000000607067291 */ /* 0x020fce000f8ec0ff */
[----:B------:R-:W-:Y:S01]  /*7850*/  UMOV UR8, UR6 ;  /* 0x0000000600087c82 */ /* 0x000fe20008000000 */
[----:B-1----:R-:W-:Y:S01]  /*7860*/  UMOV UR9, UR10 ;  /* 0x0000000a00097c82 */ /* 0x002fe20008000000 */
[----:B------:R-:W-:Y:S02]  /*7870*/  USHF.L.U32 UR6, UR4, 0x1, URZ ;  /* 0x0000000104067899 */ /* 0x000fe400080006ff */
[----:B------:R-:W-:Y:S01]  /*7880*/  UPRMT UR10, UR4, 0x654, UR8 ;  /* 0x00000654040a7896 */ /* 0x000fe20008000008 */
[----:B------:R-:W-:-:S05]  /*7890*/  UMOV UR11, UR9 ;  /* 0x00000009000b7c82 */ /* 0x000fca0008000000 */
[----:B0-----:R-:W-:Y:S01]  /*78a0*/  IADD3 R16, P0, PT, R22, UR10, RZ ;  /* 0x0000000a16107c10 */ /* 0x001fe2000ff1e0ff */
[----:B------:R-:W-:-:S03]  /*78b0*/  ULEA UR10, UR6, UR15, 0x1 ;  /* 0x0000000f060a7291 */ /* 0x000fc6000f8e08ff */
[----:B------:R-:W-:-:S05]  /*78c0*/  IADD3.X R17, PT, PT, R21, UR11, RZ, P0, !PT ;  /* 0x0000000b15117c10 */ /* 0x000fca00087fe4ff */
[----:B------:R-:W3:Y:S04]  /*78d0*/  LD.E.U16 R6, desc[UR12][R16.64+0x4] ;  /* 0x0000040c10067980 */ /* 0x000ee8000c101500 */
[----:B------:R-:W3:Y:S04]  /*78e0*/  LD.E.U16 R19, desc[UR12][R16.64+0x6] ;  /* 0x0000060c10137980 */ /* 0x000ee8000c101500 */
[----:B------:R-:W5:Y:S01]  /*78f0*/  LDL R18, [UR10] ;  /* 0x0000000aff127983 */ /* 0x000f620008100800 */
[----:B------:R-:W-:Y:S01]  /*7900*/  IMAD.MOV.U32 R23, RZ, RZ, R9 ;  /* 0x000000ffff177224 */ /* 0x000fe200078e0009 */
[----:B------:R-:W-:-:S02]  /*7910*/  ISETP.NE.AND P0, PT, R20, 0x1, PT ;  /* 0x000000011400780c */ /* 0x000fc40003f05270 */
[----:B---3--:R-:W-:-:S05]  /*7920*/  PRMT R19, R6, 0x5410, R19 ;  /* 0x0000541006137816 */ /* 0x008fca0000000013 */
[----:B-----5:R-:W-:-:S05]  /*7930*/  HFMA2 R18, R23, R19, R18 ;  /* 0x0000001317127231 */ /* 0x020fca0000000012 */
[----:B------:R0:W-:Y:S01]  /*7940*/  STL [UR10], R18 ;  /* 0x00000012ff007987 */ /* 0x0001e2000810080a */
[----:B------:R-:W-:Y:S05]  /*7950*/  @!P0 BRA `(.L_x_49) ;  /* 0x0000000000608947 */ /* 0x000fea0003800000 */
[----:B------:R-:W-:Y:S01]  /*7960*/  UIADD3 UR6, UPT, UPT, UR4, 0x1, URZ ;  /* 0x0000000104067890 */ /* 0x000fe2000fffe0ff */
[----:B0-----:R-:W3:Y:S03]  /*7970*/  LDL R18, [UR10+0x4] ;  /* 0x0000040aff127983 */ /* 0x001ee60008100800 */
[----:B------:R-:W-:Y:S01]  /*7980*/  UPRMT UR6, UR6, 0x654, UR8 ;  /* 0x0000065406067896 */ /* 0x000fe20008000008 */
[----:B------:R-:W-:-:S05]  /*7990*/  UMOV UR7, UR9 ;  /* 0x0000000900077c82 */ /* 0x000fca0008000000 */
[----:B------:R-:W-:-:S04]  /*79a0*/  IADD3 R16, P0, PT, R22, UR6, RZ ;  /* 0x0000000616107c10 */ /* 0x000fc8000ff1e0ff */
[----:B------:R-:W-:-:S05]  /*79b0*/  IADD3.X R17, PT, PT, R21, UR7, RZ, P0, !PT ;  /* 0x0000000715117c10 */ /* 0x000fca00087fe4ff */
[----:B------:R-:W5:Y:S04]  /*79c0*/  LD.E.U16 R6, desc[UR12][R16.64+0x4] ;  /* 0x0000040c10067980 */ /* 0x000f68000c101500 */
[----:B------:R-:W5:Y:S01]  /*79d0*/  LD.E.U16 R9, desc[UR12][R16.64+0x6] ;  /* 0x0000060c10097980 */ /* 0x000f62000c101500 */
[----:B------:R-:W-:Y:S02]  /*79e0*/  ISETP.NE.AND P0, PT, R20, 0x2, PT ;  /* 0x000000021400780c */ /* 0x000fe40003f05270 */
[----:B-----5:R-:W-:-:S05]  /*79f0*/  PRMT R9, R6, 0x5410, R9 ;  /* 0x0000541006097816 */ /* 0x020fca0000000009 */
[----:B---3--:R-:W-:-:S05]  /*7a00*/  HFMA2 R6, R23, R9, R18 ;  /* 0x0000000917067231 */ /* 0x008fca0000000012 */
[----:B------:R0:W-:Y:S01]  /*7a10*/  STL [UR10+0x4], R6 ;  /* 0x00000406ff007987 */ /* 0x0001e2000810080a */
[----:B------:R-:W-:Y:S05]  /*7a20*/  @!P0 BRA `(.L_x_49) ;  /* 0x00000000002c8947 */ /* 0x000fea0003800000 */
        /* <DEDUP_REMOVED lines=11> */
.L_x_49:
[----:B------:R-:W-:Y:S05]  /*7ae0*/  BSYNC.RECONVERGENT B0 ;  /* 0x0000000000007941 */ /* 0x000fea0003800200 */
.L_x_48:
        /* <DEDUP_REMOVED lines=19> */
[----:B------:R-:W3:Y:S08]  /*7c20*/  F2I.F16.FLOOR.NTZ R9, R9 ;  /* 0x0000000900097305 */ /* 0x000ef00000107100 */
[----:B0-----:R-:W-:Y:S08]  /*7c30*/  I2F.F16.RM R12, R6 ;  /* 0x00000006000c7306 */ /* 0x001ff00000204c00 */
[----:B---3--:R-:W0:Y:S02]  /*7c40*/  I2F.F16.RM R17, R9 ;  /* 0x0000000900117306 */ /* 0x008e240000204c00 */
[----:B0-----:R-:W-:-:S05]  /*7c50*/  PRMT R17, R12, 0x5410, R17 ;  /* 0x000054100c117816 */ /* 0x001fca0000000011 */
[----:B------:R-:W-:-:S04]  /*7c60*/  HADD2 R12, R16, -R17 ;  /* 0x80000011100c7230 */ /* 0x000fc80000000000 */
[----:B------:R-:W-:-:S05]  /*7c70*/  HADD2 R16, R8.H0_H0, -R12 ;  /* 0x8000000c08107230 */ /* 0x000fca0000000800 */
[----:B------:R-:W-:-:S05]  /*7c80*/  PRMT R12, R16, 0x7632, R12 ;  /* 0x00007632100c7816 */ /* 0x000fca000000000c */
[----:B------:R-:W-:Y:S02]  /*7c90*/  HMUL2 R16, R16.H0_H0, R12 ;  /* 0x0000000c10107232 */ /* 0x000fe40000000800 */
[----:B------:R-:W-:-:S03]  /*7ca0*/  IMAD R12, R25, R6, RZ ;  /* 0x00000006190c7224 */ /* 0x000fc600078e02ff */
[----:B------:R-:W-:Y:S01]  /*7cb0*/  PRMT R17, R16, 0x5410, R16 ;  /* 0x0000541010117816 */ /* 0x000fe20000000010 */
[----:B------:R-:W-:-:S04]  /*7cc0*/  IMAD R21, R9, 0x2, R12 ;  /* 0x0000000209157824 */ /* 0x000fc800078e020c */
[----:B------:R-:W-:Y:S01]  /*7cd0*/  HMUL2 R6, R17, R10.H0_H0 ;  /* 0x2000000a11067232 */ /* 0x000fe20000000000 */
[----:B------:R-:W-:Y:S06]  /*7ce0*/  BRA.U !UP1, `(.L_x_63) ;  /* 0x0000000109bc7547 */ /* 0x000fec000b800000 */
[----:B------:R-:W0:Y:S01]  /*7cf0*/  S2R R17, SR_CgaCtaId ;  /* 0x0000000000117919 */ /* 0x000e220000008800 */
[----:B------:R-:W-:Y:S01]  /*7d00*/  MOV R16, 0x400 ;  /* 0x0000040000107802 */ /* 0x000fe20000000f00 */
[----:B------:R-:W-:Y:S01]  /*7d10*/  IMAD.MOV.U32 R35, RZ, RZ, RZ ;  /* 0x000000ffff237224 */ /* 0x000fe200078e00ff */
[----:B------:R-:W-:Y:S01]  /*7d20*/  ULOP3.LUT UR4, UR14, 0x7ffffffc, URZ, 0xc0, !UPT ;  /* 0x7ffffffc0e047892 */ /* 0x000fe2000f8ec0ff */
[----:B-1----:R-:W1:Y:S01]  /*7d30*/  S2R R19, SR_SWINHI ;  /* 0x0000000000137919 */ /* 0x002e620000002f00 */
[----:B0-----:R-:W-:-:S04]  /*7d40*/  LEA R16, R17, R16, 0x18 ;  /* 0x0000001011107211 */ /* 0x001fc800078ec0ff */
[----:B------:R-:W-:Y:S02]  /*7d50*/  MOV R22, R16 ;  /* 0x0000001000167202 */ /* 0x000fe40000000f00 */
[----:B-1----:R-:W-:-:S07]  /*7d60*/  MOV R23, R19 ;  /* 0x0000001300177202 */ /* 0x002fce0000000f00 */
.L_x_64:
[C---:B0-----:R-:W-:Y:S01]  /*7d70*/  VIADD R19, R35.reuse, 0x2 ;  /* 0x0000000223137836 */ /* 0x041fe20000000000 */
[C-C-:B----4-:R-:W-:Y:S02]  /*7d80*/  PRMT R32, R35.reuse, 0x654, R22.reuse ;  /* 0x0000065423207816 */ /* 0x150fe40000000016 */
[-C--:B------:R-:W-:Y:S01]  /*7d90*/  MOV R33, R23.reuse ;  /* 0x0000001700217202 */ /* 0x080fe20000000f00 */
[C---:B------:R-:W-:Y:S02]  /*7da0*/  VIADD R31, R35.reuse, 0x1 ;  /* 0x00000001231f7836 */ /* 0x040fe40000000000 */
[----:B------:R-:W-:Y:S01]  /*7db0*/  VIADD R17, R35, 0x3 ;  /* 0x0000000323117836 */ /* 0x000fe20000000000 */
[----:B------:R-:W-:Y:S02]  /*7dc0*/  PRMT R18, R19, 0x654, R22 ;  /* 0x0000065413127816 */ /* 0x000fe40000000016 */
[----:B------:R-:W-:Y:S01]  /*7dd0*/  MOV R19, R23 ;  /* 0x0000001700137202 */ /* 0x000fe20000000f00 */
[----:B------:R-:W-:Y:S01]  /*7de0*/  IMAD.WIDE R32, R21, 0x2, R32 ;  /* 0x0000000215207825 */ /* 0x000fe200078e0220 */
[----:B--2---:R-:W-:-:S02]  /*7df0*/  PRMT R30, R31, 0x654, R22 ;  /* 0x000006541f1e7816 */ /* 0x004fc40000000016 */
[-C--:B------:R-:W-:Y:S02]  /*7e00*/  MOV R31, R23.reuse ;  /* 0x00000017001f7202 */ /* 0x080fe40000000f00 */
[----:B------:R-:W-:Y:S02]  /*7e10*/  PRMT R16, R17, 0x654, R22 ;  /* 0x0000065411107816 */ /* 0x000fe40000000016 */
[----:B------:R-:W-:Y:S01]  /*7e20*/  MOV R17, R23 ;  /* 0x0000001700117202 */ /* 0x000fe20000000f00 */
[C---:B------:R-:W-:Y:S01]  /*7e30*/  IMAD.WIDE R36, R21.reuse, 0x2, R18 ;  /* 0x0000000215247825 */ /* 0x040fe200078e0212 */
[----:B------:R-:W2:Y:S03]  /*7e40*/  LD.E.U16 R34, desc[UR12][R32.64] ;  /* 0x0000000c20227980 */ /* 0x000ea6000c101500 */
[----:B------:R-:W-:Y:S01]  /*7e50*/  IMAD.WIDE R30, R21, 0x2, R30 ;  /* 0x00000002151e7825 */ /* 0x000fe200078e021e */
[----:B------:R-:W2:Y:S03]  /*7e60*/  LD.E.U16 R41, desc[UR12][R32.64+0x2] ;  /* 0x0000020c20297980 */ /* 0x000ea6000c101500 */
[----:B------:R-:W-:Y:S01]  /*7e70*/  IMAD.SHL.U32 R40, R35, 0x2, RZ ;  /* 0x0000000223287824 */ /* 0x000fe200078e00ff */
[----:B------:R-:W3:Y:S01]  /*7e80*/  LD.E.U16 R44, desc[UR12][R36.64] ;  /* 0x0000000c242c7980 */ /* 0x000ee2000c101500 */
[----:B------:R-:W-:-:S03]  /*7e90*/  IMAD.WIDE R38, R21, 0x2, R16 ;  /* 0x0000000215267825 */ /* 0x000fc600078e0210 */
[----:B------:R-:W3:Y:S01]  /*7ea0*/  LD.E.U16 R45, desc[UR12][R36.64+0x2] ;  /* 0x0000020c242d7980 */ /* 0x000ee2000c101500 */
[----:B------:R-:W-:-:S03]  /*7eb0*/  LEA R40, R40, UR15, 0x1 ;  /* 0x0000000f28287c11 */ /* 0x000fc6000f8e08ff */
[----:B------:R-:W4:Y:S04]  /*7ec0*/  LD.E.U16 R42, desc[UR12][R30.64] ;  /* 0x0000000c1e2a7980 */ /* 0x000f28000c101500 */
        /* <DEDUP_REMOVED lines=17> */
.L_x_63:
[----:B------:R-:W-:-:S13]  /*7fe0*/  ISETP.NE.AND P0, PT, R20, RZ, PT ;  /* 0x000000ff1400720c */ /* 0x000fda0003f05270 */
[----:B------:R-:W-:Y:S05]  /*7ff0*/  @!P0 BRA `(.L_x_65) ;  /* 0x0000000000a48947 */ /* 0x000fea0003800000 */
[----:B0-----:R-:W0:Y:S01]  /*8000*/  S2R R17, SR_CgaCtaId ;  /* 0x0000000000117919 */ /* 0x001e220000008800 */
[----:B------:R-:W-:Y:S01]  /*8010*/  MOV R16, 0x400 ;  /* 0x0000040000107802 */ /* 0x000fe20000000f00 */
[----:B-1----:R-:W-:Y:S01]  /*8020*/  IMAD.SHL.U32 R22, R23, 0x2, RZ ;  /* 0x0000000217167824 */ /* 0x002fe200078e00ff */
[----:B------:R-:W1:Y:S04]  /*8030*/  S2R R19, SR_SWINHI ;  /* 0x0000000000137919 */ /* 0x000e680000002f00 */
[----:B------:R-:W-:-:S05]  /*8040*/  LEA R22, R22, UR15, 0x1 ;  /* 0x0000000f16167c11 */ /* 0x000fca000f8e08ff */
[----:B------:R-:W3:Y:S01]  /*8050*/  LDL R33, [R22] ;  /* 0x0000000016217983 */ /* 0x000ee20000100800 */
        /* <DEDUP_REMOVED lines=14> */
[----:B---3--:R-:W2:Y:S04]  /*8140*/  LDL R33, [R22+0x4] ;  /* 0x0000040016217983 */ /* 0x008ea80000100800 */
[----:B------:R-:W-:Y:S02]  /*8150*/  PRMT R18, R19, 0x654, R16 ;  /* 0x0000065413127816 */ /* 0x000fe40000000010 */
[----:B------:R-:W-:-:S03]  /*8160*/  MOV R19, R17 ;  /* 0x0000001100137202 */ /* 0x000fc60000000f00 */
[----:B------:R-:W-:-:S05]  /*8170*/  IMAD.WIDE R18, R21, 0x2, R18 ;  /* 0x0000000215127825 */ /* 0x000fca00078e0212 */
[----:B------:R-:W3:Y:S04]  /*8180*/  LD.E.U16 R30, desc[UR12][R18.64] ;  /* 0x0000000c121e7980 */ /* 0x000ee8000c101500 */
[----:B------:R-:W3:Y:S01]  /*8190*/  LD.E.U16 R31, desc[UR12][R18.64+0x2] ;  /* 0x0000020c121f7980 */ /* 0x000ee2000c101500 */
[----:B------:R-:W-:Y:S02]  /*81a0*/  ISETP.NE.AND P1, PT, R20, 0x2, PT ;  /* 0x000000021400780c */ /* 0x000fe40003f25270 */
[----:B---3--:R-:W-:-:S05]  /*81b0*/  PRMT R31, R30, 0x5410, R31 ;  /* 0x000054101e1f7816 */ /* 0x008fca000000001f */
[----:B--2---:R-:W-:-:S05]  /*81c0*/  HFMA2 R31, R6, R31, R33 ;  /* 0x0000001f061f7231 */ /* 0x004fca0000000021 */
[----:B------:R0:W-:Y:S01]  /*81d0*/  STL [R22+0x4], R31 ;  /* 0x0000041f16007387 */ /* 0x0001e20000100800 */
[----:B------:R-:W-:Y:S05]  /*81e0*/  @!P1 BRA `(.L_x_65) ;  /* 0x0000000000289947 */ /* 0x000fea0003800000 */
        /* <DEDUP_REMOVED lines=10> */
.L_x_65:
[----:B------:R-:W-:Y:S01]  /*8290*/  ULOP3.LUT UR20, UR14, 0x7ffffffc, URZ, 0xc0, !UPT ;  /* 0x7ffffffc0e147892 */ /* 0x000fe2000f8ec0ff */
[----:B------:R-:W-:Y:S01]  /*82a0*/  UMOV UR4, URZ ;  /* 0x000000ff00047c82 */ /* 0x000fe20008000000 */
[----:B------:R-:W-:Y:S10]  /*82b0*/  BRA.U !UP1, `(.L_x_66) ;  /* 0x0000000109e07547 */ /* 0x000ff4000b800000 */
[----:B------:R-:W5:Y:S01]  /*82c0*/  S2UR UR6, SR_CgaCtaId ;  /* 0x00000000000679c3 */ /* 0x000f620000008800 */
[----:B0-----:R-:W-:Y:S01]  /*82d0*/  IMAD.SHL.U32 R17, R9, 0x2, RZ ;  /* 0x0000000209117824 */ /* 0x001fe200078e00ff */
[----:B------:R-:W-:-:S04]  /*82e0*/  UMOV UR4, 0x400 ;  /* 0x0000040000047882 */ /* 0x000fc80000000000 */
[----:B-1----:R-:W-:Y:S02]  /*82f0*/  SHF.R.S32.HI R19, RZ, 0x1f, R17 ;  /* 0x0000001fff137819 */ /* 0x002fe40000011411 */
[----:B------:R-:W0:Y:S01]  /*8300*/  S2UR UR7, SR_SWINHI ;  /* 0x00000000000779c3 */ /* 0x000e220000002f00 */
[----:B------:R-:W-:-:S04]  /*8310*/  IADD3 R17, P1, PT, R12, R17, RZ ;  /* 0x000000110c117210 */ /* 0x000fc80007f3e0ff */
[----:B------:R-:W-:Y:S01]  /*8320*/  LEA.HI.X.SX32 R16, R12, R19, 0x1, P1 ;  /* 0x000000130c107211 */ /* 0x000fe200008f0eff */
[----:B------:R-:W-:-:S03]  /*8330*/  IMAD.SHL.U32 R36, R17, 0x2, RZ ;  /* 0x0000000211247824 */ /* 0x000fc600078e00ff */
[----:B------:R-:W-:Y:S01]  /*8340*/  SHF.L.U64.HI R21, R17, 0x1, R16 ;  /* 0x0000000111157819 */ /* 0x000fe20000010210 */
[----:B-----5:R-:W-:-:S03]  /*8350*/  ULEA UR6, UR6, UR4, 0x18 ;  /* 0x0000000406067291 */ /* 0x020fc6000f8ec0ff */
[----:B------:R-:W-:-:S04]  /*8360*/  UMOV UR4, URZ ;  /* 0x000000ff00047c82 */ /* 0x000fc80008000000 */
[----:B------:R-:W-:Y:S01]  /*8370*/  UMOV UR18, UR6 ;  /* 0x0000000600127c82 */ /* 0x000fe20008000000 */
[----:B0-----:R-:W-:-:S05]  /*8380*/  UMOV UR19, UR7 ;  /* 0x0000000700137c82 */ /* 0x001fca0008000000 */
.L_x_67:
[----:B------:R-:W-:Y:S01]  /*8390*/  UPRMT UR22, UR4, 0x654, UR18 ;  /* 0x0000065404167896 */ /* 0x000fe20008000012 */
[----:B------:R-:W-:Y:S01]  /*83a0*/  UMOV UR23, UR19 ;  /* 0x0000001300177c82 */ /* 0x000fe20008000000 */
[----:B------:R-:W-:Y:S02]  /*83b0*/  UIADD3 UR6, UPT, UPT, UR4, 0x1, URZ ;  /* 0x0000000104067890 */ /* 0x000fe4000fffe0ff */
[----:B------:R-:W-:Y:S02]  /*83c0*/  UIADD3 UR10, UPT, UPT, UR4, 0x3, URZ ;  /* 0x00000003040a7890 */ /* 0x000fe4000fffe0ff */
[----:B------:R-:W-:Y:S01]  /*83d0*/  UIADD3 UR8, UPT, UPT, UR4, 0x2, URZ ;  /* 0x0000000204087890 */ /* 0x000fe2000fffe0ff */
[C---:B------:R-:W-:Y:S01]  /*83e0*/  IADD3 R34, P1, PT, R36.reuse, UR22, RZ ;  /* 0x0000001624227c10 */ /* 0x040fe2000ff3e0ff */
[----:B------:R-:W-:Y:S01]  /*83f0*/  UPRMT UR6, UR6, 0x654, UR18 ;  /* 0x0000065406067896 */ /* 0x000fe20008000012 */
[----:B------:R-:W-:Y:S01]  /*8400*/  UMOV UR7, UR19 ;  /* 0x0000001300077c82 */ /* 0x000fe20008000000 */
[----:B------:R-:W-:Y:S01]  /*8410*/  UPRMT UR10, UR10, 0x654, UR18 ;  /* 0x000006540a0a7896 */ /* 0x000fe20008000012 */
[----:B------:R-:W-:Y:S01]  /*8420*/  UMOV UR11, UR19 ;  /* 0x00000013000b7c82 */ /* 0x000fe20008000000 */
[----:B------:R-:W-:Y:S01]  /*8430*/  IADD3.X R35, PT, PT, R21, UR23, RZ, P1, !PT ;  /* 0x0000001715237c10 */ /* 0x000fe20008ffe4ff */
[----:B------:R-:W-:Y:S01]  /*8440*/  UPRMT UR8, UR8, 0x654, UR18 ;  /* 0x0000065408087896 */ /* 0x000fe20008000012 */
[----:B------:R-:W-:Y:S01]  /*8450*/  UMOV UR9, UR19 ;  /* 0x0000001300097c82 */ /* 0x000fe20008000000 */
[C---:B---3--:R-:W-:Y:S01]  /*8460*/  IADD3 R22, P1, PT, R36.reuse, UR6, RZ ;  /* 0x0000000624167c10 */ /* 0x048fe2000ff3e0ff */
[----:B------:R-:W-:Y:S01]  /*8470*/  USHF.L.U32 UR17, UR4, 0x1, URZ ;  /* 0x0000000104117899 */ /* 0x000fe200080006ff */
[C---:B----4-:R-:W-:Y:S01]  /*8480*/  IADD3 R32, P3, PT, R36.reuse, UR10, RZ ;  /* 0x0000000a24207c10 */ /* 0x050fe2000ff7e0ff */
[----:B--2---:R-:W2:Y:S01]  /*8490*/  LD.E.U16 R37, desc[UR12][R34.64+0x4] ;  /* 0x0000040c22257980 */ /* 0x004ea2000c101500 */
[----:B------:R-:W-:-:S02]  /*84a0*/  IADD3 R30, P2, PT, R36, UR8, RZ ;  /* 0x00000008241e7c10 */ /* 0x000fc4000ff5e0ff */
        /* <DEDUP_REMOVED lines=25> */
.L_x_66:
[----:B------:R-:W-:Y:S05]  /*8640*/  @!P0 BRA `(.L_x_68) ;  /* 0x0000000000c88947 */ /* 0x000fea0003800000 */
[----:B------:R-:W5:Y:S01]  /*8650*/  S2UR UR7, SR_CgaCtaId ;  /* 0x00000000000779c3 */ /* 0x000f620000008800 */
[----:B------:R-:W-:Y:S01]  /*8660*/  UMOV UR6, 0x400 ;  /* 0x0000040000067882 */ /* 0x000fe20000000000 */
[----:B0-----:R-:W-:-:S05]  /*8670*/  IMAD.SHL.U32 R17, R9, 0x2, RZ ;  /* 0x0000000209117824 */ /* 0x001fca00078e00ff */
[----:B-1----:R-:W-:Y:S01]  /*8680*/  SHF.R.S32.HI R19, RZ, 0x1f, R17 ;  /* 0x0000001fff137819 */ /* 0x002fe20000011411 */
[----:B------:R-:W0:Y:S01]  /*8690*/  S2UR UR10, SR_SWINHI ;  /* 0x00000000000a79c3 */ /* 0x000e220000002f00 */
[----:B------:R-:W-:-:S04]  /*86a0*/  IADD3 R17, P1, PT, R12, R17, RZ ;  /* 0x000000110c117210 */ /* 0x000fc80007f3e0ff */
[----:B------:R-:W-:Y:S01]  /*86b0*/  LEA.HI.X.SX32 R16, R12, R19, 0x1, P1 ;  /* 0x000000130c107211 */ /* 0x000fe200008f0eff */
[----:B------:R-:W-:-:S03]  /*86c0*/  IMAD.SHL.U32 R23, R17, 0x2, RZ ;  /* 0x0000000211177824 */ /* 0x000fc600078e00ff */
[----:B---3--:R-:W-:Y:S01]  /*86d0*/  SHF.L.U64.HI R22, R17, 0x1, R16 ;  /* 0x0000000111167819 */ /* 0x008fe20000010210 */
        /* <DEDUP_REMOVED lines=9> */
[----:B------:R-:W3:Y:S04]  /*8770*/  LD.E.U16 R18, desc[UR12][R16.64+0x4] ;  /* 0x0000040c10127980 */ /* 0x000ee8000c101500 */
[----:B------:R-:W3:Y:S04]  /*8780*/  LD.E.U16 R19, desc[UR12][R16.64+0x6] ;  /* 0x0000060c10137980 */ /* 0x000ee8000c101500 */
[----:B------:R-:W5:Y:S01]  /*8790*/  LDL R21, [UR10] ;  /* 0x0000000aff157983 */ /* 0x000f620008100800 */
[----:B------:R-:W-:Y:S02]  /*87a0*/  ISETP.NE.AND P1, PT, R20, 0x1, PT ;  /* 0x000000011400780c */ /* 0x000fe40003f25270 */
        /* <DEDUP_REMOVED lines=28> */
.L_x_68:
[----:B------:R-:W-:Y:S01]  /*8970*/  IMAD.MOV.U32 R23, RZ, RZ, RZ ;  /* 0x000000ffff177224 */ /* 0x000fe200078e00ff */
[----:B------:R-:W-:Y:S06]  /*8980*/  BRA.U !UP1, `(.L_x_69) ;  /* 0x0000000109c07547 */ /* 0x000fec000b800000 */
[----:B0-----:R-:W0:Y:S01]  /*8990*/  S2R R18, SR_CgaCtaId ;  /* 0x0000000000127919 */ /* 0x001e220000008800 */
[----:B------:R-:W-:Y:S01]  /*89a0*/  MOV R17, 0x400 ;  /* 0x0000040000117802 */ /* 0x000fe20000000f00 */
[----:B------:R-:W-:Y:S01]  /*89b0*/  IMAD R16, R9, 0x2, R12 ;  /* 0x0000000209107824 */ /* 0x000fe200078e020c */
[----:B--2---:R-:W2:Y:S01]  /*89c0*/  S2R R30, SR_SWINHI ;  /* 0x00000000001e7919 */ /* 0x004ea20000002f00 */
[----:B------:R-:W-:Y:S02]  /*89d0*/  IMAD.MOV.U32 R35, RZ, RZ, RZ ;  /* 0x000000ffff237224 */ /* 0x000fe400078e00ff */
[----:B------:R-:W-:Y:S01]  /*89e0*/  IMAD.IADD R21, R25, 0x1, R16 ;  /* 0x0000000119157824 */ /* 0x000fe200078e0210 */
[----:B0-----:R-:W-:-:S04]  /*89f0*/  LEA R17, R18, R17, 0x18 ;  /* 0x0000001112117211 */ /* 0x001fc800078ec0ff */
[----:B-1-3--:R-:W-:Y:S02]  /*8a00*/  MOV R22, R17 ;  /* 0x0000001100167202 */ /* 0x00afe40000000f00 */
[----:B--2---:R-:W-:-:S07]  /*8a10*/  MOV R23, R30 ;  /* 0x0000001e00177202 */ /* 0x004fce0000000f00 */
.L_x_70:
        /* <DEDUP_REMOVED lines=39> */
.L_x_69:
[----:B------:R-:W-:Y:S05]  /*8c90*/  @!P0 BRA `(.L_x_71) ;  /* 0x0000000000ac8947 */ /* 0x000fea0003800000 */
[----:B0-----:R-:W0:Y:S01]  /*8ca0*/  S2R R17, SR_CgaCtaId ;  /* 0x0000000000117919 */ /* 0x001e220000008800 */
[----:B------:R-:W-:Y:S01]  /*8cb0*/  MOV R16, 0x400 ;  /* 0x0000040000107802 */ /* 0x000fe20000000f00 */
[----:B------:R-:W-:Y:S01]  /*8cc0*/  IMAD R18, R9, 0x2, R12 ;  /* 0x0000000209127824 */ /* 0x000fe200078e020c */
[----:B-1----:R-:W1:Y:S01]  /*8cd0*/  S2R R19, SR_SWINHI ;  /* 0x0000000000137919 */ /* 0x002e620000002f00 */
[----:B---3--:R-:W-:Y:S02]  /*8ce0*/  IMAD.SHL.U32 R22, R23, 0x2, RZ ;  /* 0x0000000217167824 */ /* 0x008fe400078e00ff */
[----:B------:R-:W-:-:S03]  /*8cf0*/  IMAD.IADD R21, R25, 0x1, R18 ;  /* 0x0000000119157824 */ /* 0x000fc600078e0212 */
        /* <DEDUP_REMOVED lines=16> */
[----:B0-----:R-:W2:Y:S04]  /*8e00*/  LDL R33, [R22+0x4] ;  /* 0x0000040016217983 */ /* 0x001ea80000100800 */
        /* <DEDUP_REMOVED lines=20> */
.L_x_71:
        /* <DEDUP_REMOVED lines=10> */
[----:B------:R-:W-:-:S05]  /*8ff0*/  IMAD.SHL.U32 R41, R9, 0x2, RZ ;  /* 0x0000000209297824 */ /* 0x000fca00078e00ff */
[----:B------:R-:W5:Y:S01]  /*9000*/  S2UR UR7, SR_SWINHI ;  /* 0x00000000000779c3 */ /* 0x000f620000002f00 */
[----:B0-----:R-:W-:-:S03]  /*9010*/  ULEA UR6, UR6, UR4, 0x18 ;  /* 0x0000000406067291 */ /* 0x001fc6000f8ec0ff */
[----:B------:R-:W-:-:S04]  /*9020*/  UMOV UR4, URZ ;  /* 0x000000ff00047c82 */ /* 0x000fc80008000000 */
[----:B------:R-:W-:Y:S01]  /*9030*/  UMOV UR18, UR6 ;  /* 0x0000000600127c82 */ /* 0x000fe20008000000 */
[----:B-----5:R-:W-:-:S05]  /*9040*/  UMOV UR19, UR7 ;  /* 0x0000000700137c82 */ /* 0x020fca0008000000 */
.L_x_73:
[----:B------:R-:W-:Y:S01]  /*9050*/  UPRMT UR22, UR4, 0x654, UR18 ;  /* 0x0000065404167896 */ /* 0x000fe20008000012 */
[----:B------:R-:W-:Y:S01]  /*9060*/  UMOV UR23, UR19 ;  /* 0x0000001300177c82 */ /* 0x000fe20008000000 */
[----:B------:R-:W-:Y:S02]  /*9070*/  UIADD3 UR6, UPT, UPT, UR4, 0x1, URZ ;  /* 0x0000000104067890 */ /* 0x000fe4000fffe0ff */
[----:B------:R-:W-:Y:S02]  /*9080*/  UIADD3 UR10, UPT, UPT, UR4, 0x3, URZ ;  /* 0x00000003040a7890 */ /* 0x000fe4000fffe0ff */
[----:B------:R-:W-:Y:S01]  /*9090*/  UIADD3 UR8, UPT, UPT, UR4, 0x2, URZ ;  /* 0x0000000204087890 */ /* 0x000fe2000fffe0ff */
[C---:B-1-3--:R-:W-:Y:S01]  /*90a0*/  IADD3 R22, P1, PT, R41.reuse, UR22, RZ ;  /* 0x0000001629167c10 */ /* 0x04afe2000ff3e0ff */
[----:B------:R-:W-:Y:S01]  /*90b0*/  UPRMT UR6, UR6, 0x654, UR18 ;  /* 0x0000065406067896 */ /* 0x000fe20008000012 */
[----:B------:R-:W-:Y:S01]  /*90c0*/  UMOV UR7, UR19 ;  /* 0x0000001300077c82 */ /* 0x000fe20008000000 */
[----:B------:R-:W-:Y:S01]  /*90d0*/  UPRMT UR10, UR10, 0x654, UR18 ;  /* 0x000006540a0a7896 */ /* 0x000fe20008000012 */
[----:B------:R-:W-:Y:S01]  /*90e0*/  UMOV UR11, UR19 ;  /* 0x00000013000b7c82 */ /* 0x000fe20008000000 */
[----:B------:R-:W-:Y:S01]  /*90f0*/  IADD3.X R23, PT, PT, R40, UR23, RZ, P1, !PT ;  /* 0x0000001728177c10 */ /* 0x000fe20008ffe4ff */
[----:B------:R-:W-:Y:S01]  /*9100*/  UPRMT UR8, UR8, 0x654, UR18 ;  /* 0x0000065408087896 */ /* 0x000fe20008000012 */
[----:B------:R-:W-:Y:S01]  /*9110*/  UMOV UR9, UR19 ;  /* 0x0000001300097c82 */ /* 0x000fe20008000000 */
[C---:B--2---:R-:W-:Y:S01]  /*9120*/  IADD3 R30, P1, PT, R41.reuse, UR6, RZ ;  /* 0x00000006291e7c10 */ /* 0x044fe2000ff3e0ff */
        /* <DEDUP_REMOVED lines=29> */
.L_x_72:
[----:B------:R-:W-:Y:S05]  /*9300*/  @!P0 BRA `(.L_x_62) ;  /* 0x0000000000bc8947 */ /* 0x000fea0003800000 */
[----:B------:R-:W5:Y:S01]  /*9310*/  S2UR UR7, SR_CgaCtaId ;  /* 0x00000000000779c3 */ /* 0x000f620000008800 */
[----:B------:R-:W-:Y:S01]  /*9320*/  UMOV UR6, 0x400 ;  /* 0x0000040000067882 */ /* 0x000fe20000000000 */
[C---:B------:R-:W-:Y:S01]  /*9330*/  IMAD.SHL.U32 R21, R9.reuse, 0x2, RZ ;  /* 0x0000000209157824 */ /* 0x040fe200078e00ff */
[----:B01----:R-:W-:-:S05]  /*9340*/  SHF.L.U64.HI R19, R9, 0x1, R12 ;  /* 0x0000000109137819 */ /* 0x003fca000001020c */
[----:B------:R-:W0:Y:S01]  /*9350*/  S2UR UR10, SR_SWINHI ;  /* 0x00000000000a79c3 */ /* 0x000e220000002f00 */
        /* <DEDUP_REMOVED lines=9> */
[----:B------:R-:W5:Y:S04]  /*93f0*/  LD.E.U16 R9, desc[UR12][R16.64+0x4] ;  /* 0x0000040c10097980 */ /* 0x000f68000c101500 */
[----:B------:R-:W5:Y:S04]  /*9400*/  LD.E.U16 R12, desc[UR12][R16.64+0x6] ;  /* 0x0000060c100c7980 */ /* 0x000f68000c101500 */
[----:B------:R-:W2:Y:S01]  /*9410*/  LDL R18, [UR10] ;  /* 0x0000000aff127983 */ /* 0x000ea20008100800 */
[----:B------:R-:W-:Y:S01]  /*9420*/  ISETP.NE.AND P0, PT, R20, 0x1, PT ;  /* 0x000000011400780c */ /* 0x000fe20003f05270 */
[----:B---3--:R-:W-:Y:S01]  /*9430*/  IMAD.MOV.U32 R22, RZ, RZ, R6 ;  /* 0x000000ffff167224 */ /* 0x008fe200078e0006 */
[----:B-----5:R-:W-:-:S05]  /*9440*/  PRMT R9, R9, 0x5410, R12 ;  /* 0x0000541009097816 */ /* 0x020fca000000000c */
[----:B--2---:R-:W-:-:S05]  /*9450*/  HFMA2 R18, R22, R9, R18 ;  /* 0x0000000916127231 */ /* 0x004fca0000000012 */
[----:B------:R0:W-:Y:S01]  /*9460*/  STL [UR10], R18 ;  /* 0x00000012ff007987 */ /* 0x0001e2000810080a */
[----:B------:R-:W-:Y:S05]  /*9470*/  @!P0 BRA `(.L_x_62) ;  /* 0x0000000000608947 */ /* 0x000fea0003800000 */
        /* <DEDUP_REMOVED lines=24> */
.L_x_62:
[----:B------:R-:W-:Y:S05]  /*9600*/  BSYNC.RECONVERGENT B0 ;  /* 0x0000000000007941 */ /* 0x000fea0003800200 */
.L_x_61:
[----:B-1----:R-:W-:Y:S01]  /*9610*/  PRMT R6, R5, 0x5410, R4 ;  /* 0x0000541005067816 */ /* 0x002fe20000000004 */
        /* <DEDUP_REMOVED lines=22> */
[----:B------:R-:W-:-:S04]  /*9780*/  HADD2 R6, R16, -R13 ;  /* 0x8000000d10067230 */ /* 0x000fc80000000000 */
[----:B------:R-:W-:-:S05]  /*9790*/  HADD2 R13, R8.H0_H0, -R6 ;  /* 0x80000006080d7230 */ /* 0x000fca0000000800 */
[----:B------:R-:W-:-:S05]  /*97a0*/  PRMT R6, R13, 0x7632, R6 ;  /* 0x000076320d067816 */ /* 0x000fca0000000006 */
[----:B------:R-:W-:Y:S02]  /*97b0*/  HMUL2 R16, R13.H0_H0, R6 ;  /* 0x000000060d107232 */ /* 0x000fe40000000800 */
[----:B------:R-:W-:Y:S02]  /*97c0*/  IMAD R6, R25, R12, RZ ;  /* 0x0000000c19067224 */ /* 0x000fe400078e02ff */
[----:B------:R-:W-:Y:S01]  /*97d0*/  IMAD.SHL.U32 R13, R9, 0x2, RZ ;  /* 0x00000002090d7824 */ /* 0x000fe200078e00ff */
[----:B------:R-:W-:-:S03]  /*97e0*/  PRMT R17, R16, 0x5410, R16 ;  /* 0x0000541010117816 */ /* 0x000fc60000000010 */
[----:B------:R-:W-:Y:S02]  /*97f0*/  IMAD.IADD R21, R6, 0x1, R13 ;  /* 0x0000000106157824 */ /* 0x000fe400078e020d */
[----:B------:R-:W-:Y:S02]  /*9800*/  HMUL2 R10, R17, R10.H1_H1 ;  /* 0x3000000a110a7232 */ /* 0x000fe40000000000 */
[----:B------:R-:W-:Y:S01]  /*9810*/  IMAD.IADD R12, R25, 0x1, R21 ;  /* 0x00000001190c7824 */ /* 0x000fe200078e0215 */
[----:B------:R-:W-:Y:S06]  /*9820*/  BRA.U !UP1, `(.L_x_76) ;  /* 0x0000000109bc7547 */ /* 0x000fec000b800000 */
[----:B------:R-:W0:Y:S01]  /*9830*/  S2R R17, SR_CgaCtaId ;  /* 0x0000000000117919 */ /* 0x000e220000008800 */
[----:B------:R-:W-:Y:S01]  /*9840*/  MOV R16, 0x400 ;  /* 0x0000040000107802 */ /* 0x000fe20000000f00 */
[----:B------:R-:W-:Y:S01]  /*9850*/  IMAD.MOV.U32 R35, RZ, RZ, RZ ;  /* 0x000000ffff237224 */ /* 0x000fe200078e00ff */
[----:B------:R-:W-:Y:S01]  /*9860*/  ULOP3.LUT UR4, UR14, 0x7ffffffc, URZ, 0xc0, !UPT ;  /* 0x7ffffffc0e047892 */ /* 0x000fe2000f8ec0ff */
[----:B------:R-:W1:Y:S01]  /*9870*/  S2R R19, SR_SWINHI ;  /* 0x0000000000137919 */ /* 0x000e620000002f00 */
[----:B0-----:R-:W-:-:S04]  /*9880*/  LEA R16, R17, R16, 0x18 ;  /* 0x0000001011107211 */ /* 0x001fc800078ec0ff */
[----:B------:R-:W-:Y:S02]  /*9890*/  MOV R22, R16 ;  /* 0x0000001000167202 */ /* 0x000fe40000000f00 */
[----:B-1----:R-:W-:-:S07]  /*98a0*/  MOV R23, R19 ;  /* 0x0000001300177202 */ /* 0x002fce0000000f00 */
.L_x_77:
[C---:B------:R-:W-:Y:S01]  /*98b0*/  VIADD R31, R35.reuse, 0x1 ;  /* 0x00000001231f7836 */ /* 0x040fe20000000000 */
[C-C-:B----4-:R-:W-:Y:S02]  /*98c0*/  PRMT R32, R35.reuse, 0x654, R22.reuse ;  /* 0x0000065423207816 */ /* 0x150fe40000000016 */
[-C--:B------:R-:W-:Y:S01]  /*98d0*/  MOV R33, R23.reuse ;  /* 0x0000001700217202 */ /* 0x080fe20000000f00 */
[C---:B0-----:R-:W-:Y:S02]  /*98e0*/  VIADD R19, R35.reuse, 0x3 ;  /* 0x0000000323137836 */ /* 0x041fe40000000000 */
[----:B------:R-:W-:Y:S01]  /*98f0*/  VIADD R17, R35, 0x2 ;  /* 0x0000000223117836 */ /* 0x000fe20000000000 */
[--C-:B--2---:R-:W-:Y:S02]  /*9900*/  PRMT R30, R31, 0x654, R22.reuse ;  /* 0x000006541f1e7816 */ /* 0x104fe40000000016 */
        /* <DEDUP_REMOVED lines=15> */
[----:B------:R-:W4:Y:S04]  /*9a00*/  LD.E.U16 R44, desc[UR12][R36.64] ;  /* 0x0000000c242c7980 */ /* 0x000f28000c101500 */
        /* <DEDUP_REMOVED lines=17> */
.L_x_76:
[----:B------:R-:W-:-:S13]  /*9b20*/  ISETP.NE.AND P0, PT, R20, RZ, PT ;  /* 0x000000ff1400720c */ /* 0x000fda0003f05270 */
[----:B------:R-:W-:Y:S05]  /*9b30*/  @!P0 BRA `(.L_x_78) ;  /* 0x0000000000a48947 */ /* 0x000fea0003800000 */
[----:B0-----:R-:W0:Y:S01]  /*9b40*/  S2R R17, SR_CgaCtaId ;  /* 0x0000000000117919 */ /* 0x001e220000008800 */
[----:B------:R-:W-:Y:S01]  /*9b50*/  MOV R16, 0x400 ;  /* 0x0000040000107802 */ /* 0x000fe20000000f00 */
[----:B------:R-:W-:Y:S01]  /*9b60*/  IMAD.SHL.U32 R22, R23, 0x2, RZ ;  /* 0x0000000217167824 */ /* 0x000fe200078e00ff */
        /* <DEDUP_REMOVED lines=17> */
[----:B-1----:R-:W2:Y:S04]  /*9c80*/  LDL R33, [R22+0x4] ;  /* 0x0000040016217983 */ /* 0x002ea80000100800 */
        /* <DEDUP_REMOVED lines=15> */
[----:B------:R-:W5:Y:S04]  /*9d80*/  LD.E.U16 R18, desc[UR12][R16.64] ;  /* 0x0000000c10127980 */ /* 0x000f68000c101500 */
[----:B------:R-:W5:Y:S02]  /*9d90*/  LD.E.U16 R19, desc[UR12][R16.64+0x2] ;  /* 0x0000020c10137980 */ /* 0x000f64000c101500 */
[----:B-----5:R-:W-:-:S05]  /*9da0*/  PRMT R19, R18, 0x5410, R19 ;  /* 0x0000541012137816 */ /* 0x020fca0000000013 */
[----:B--2---:R-:W-:-:S05]  /*9db0*/  HFMA2 R19, R10, R19, R21 ;  /* 0x000000130a137231 */ /* 0x004fca0000000015 */
[----:B------:R0:W-:Y:S02]  /*9dc0*/  STL [R22+0x8], R19 ;  /* 0x0000081316007387 */ /* 0x0001e40000100800 */
.L_x_78:
[----:B------:R-:W-:Y:S01]  /*9dd0*/  SHF.R.S32.HI R21, RZ, 0x1f, R13 ;  /* 0x0000001fff157819 */ /* 0x000fe2000001140d */
[----:B------:R-:W-:Y:S01]  /*9de0*/  ULOP3.LUT UR20, UR14, 0x7ffffffc, URZ, 0xc0, !UPT ;  /* 0x7ffffffc0e147892 */ /* 0x000fe2000f8ec0ff */
[----:B------:R-:W-:Y:S01]  /*9df0*/  UMOV UR4, URZ ;  /* 0x000000ff00047c82 */ /* 0x000fe20008000000 */
[----:B------:R-:W-:Y:S10]  /*9e00*/  BRA.U !UP1, `(.L_x_79) ;  /* 0x0000000109d87547 */ /* 0x000ff4000b800000 */
[----:B------:R-:W5:Y:S01]  /*9e10*/  S2UR UR6, SR_CgaCtaId ;  /* 0x00000000000679c3 */ /* 0x000f620000008800 */
[----:B--2---:R-:W-:Y:S01]  /*9e20*/  IADD3 R37, P1, PT, R6, R13, RZ ;  /* 0x0000000d06257210 */ /* 0x004fe20007f3e0ff */
[----:B------:R-:W-:-:S03]  /*9e30*/  UMOV UR4, 0x400 ;  /* 0x0000040000047882 */ /* 0x000fc60000000000 */
[----:B------:R-:W-:-:S03]  /*9e40*/  LEA.HI.X.SX32 R36, R6, R21, 0x1, P1 ;  /* 0x0000001506247211 */ /* 0x000fc600008f0eff */
[----:B------:R-:W2:Y:S01]  /*9e50*/  S2UR UR7, SR_SWINHI ;  /* 0x00000000000779c3 */ /* 0x000ea20000002f00 */
[C---:B------:R-:W-:Y:S01]  /*9e60*/  SHF.L.U64.HI R36, R37.reuse, 0x1, R36 ;  /* 0x0000000125247819 */ /* 0x040fe20000010224 */
[----:B------:R-:W-:Y:S01]  /*9e70*/  IMAD.SHL.U32 R37, R37, 0x2, RZ ;  /* 0x0000000225257824 */ /* 0x000fe200078e00ff */
[----:B-----5:R-:W-:-:S03]  /*9e80*/  ULEA UR6, UR6, UR4, 0x18 ;  /* 0x0000000406067291 */ /* 0x020fc6000f8ec0ff */
[----:B------:R-:W-:-:S04]  /*9e90*/  UMOV UR4, URZ ;  /* 0x000000ff00047c82 */ /* 0x000fc80008000000 */
[----:B------:R-:W-:Y:S01]  /*9ea0*/  UMOV UR18, UR6 ;  /* 0x0000000600127c82 */ /* 0x000fe20008000000 */
[----:B--2---:R-:W-:-:S05]  /*9eb0*/  UMOV UR19, UR7 ;  /* 0x0000000700137c82 */ /* 0x004fca0008000000 */
.L_x_80:
        /* <DEDUP_REMOVED lines=14> */
[----:B01-3--:R-:W-:-:S02]  /*9fa0*/  IADD3 R22, P2, PT, R37, UR8, RZ ;  /* 0x0000000825167c10 */ /* 0x00bfc4000ff5e0ff */
[C---:B----4-:R-:W-:Y:S01]  /*9fb0*/  IADD3 R32, P1, PT, R37.reuse, UR6, RZ ;  /* 0x0000000625207c10 */ /* 0x050fe2000ff3e0ff */
[----:B--2---:R-:W2:Y:S01]  /*9fc0*/  LD.E.U16 R38, desc[UR12][R34.64+0x4] ;  /* 0x0000040c22267980 */ /* 0x004ea2000c101500 */
        /* <DEDUP_REMOVED lines=12> */
[----:B------:R-:W5:Y:S01]  /*a090*/  LDL.128 R16, [UR17] ;  /* 0x00000011ff107983 */ /* 0x000f620008100c00 */
        /* <DEDUP_REMOVED lines=13> */
.L_x_79:
[----:B------:R-:W-:Y:S05]  /*a170*/  @!P0 BRA `(.L_x_81) ;  /* 0x0000000000c08947 */ /* 0x000fea0003800000 */
[----:B------:R-:W5:Y:S01]  /*a180*/  S2UR UR7, SR_CgaCtaId ;  /* 0x00000000000779c3 */ /* 0x000f620000008800 */
[----:B------:R-:W-:Y:S01]  /*a190*/  UMOV UR6, 0x400 ;  /* 0x0000040000067882 */ /* 0x000fe20000000000 */
[----:B------:R-:W-:-:S04]  /*a1a0*/  IADD3 R13, P1, PT, R6, R13, RZ ;  /* 0x0000000d060d7210 */ /* 0x000fc80007f3e0ff */
[----:B0-2---:R-:W-:Y:S01]  /*a1b0*/  LEA.HI.X.SX32 R16, R6, R21, 0x1, P1 ;  /* 0x0000001506107211 */ /* 0x005fe200008f0eff */
[C---:B-1-3--:R-:W-:Y:S01]  /*a1c0*/  IMAD.SHL.U32 R22, R13.reuse, 0x2, RZ ;  /* 0x000000020d167824 */ /* 0x04afe200078e00ff */
[----:B------:R-:W0:Y:S02]  /*a1d0*/  S2UR UR10, SR_SWINHI ;  /* 0x00000000000a79c3 */ /* 0x000e240000002f00 */
        /* <DEDUP_REMOVED lines=42> */
.L_x_81:
[----:B------:R-:W-:Y:S01]  /*a480*/  IMAD.MOV.U32 R21, RZ, RZ, RZ ;  /* 0x000000ffff157224 */ /* 0x000fe200078e00ff */
[----:B------:R-:W-:Y:S06]  /*a490*/  BRA.U !UP1, `(.L_x_82) ;  /* 0x0000000109b87547 */ /* 0x000fec000b800000 */
[----:B0-2---:R-:W0:Y:S01]  /*a4a0*/  S2R R16, SR_CgaCtaId ;  /* 0x0000000000107919 */ /* 0x005e220000008800 */
[----:B------:R-:W-:Y:S01]  /*a4b0*/  MOV R13, 0x400 ;  /* 0x00000400000d7802 */ /* 0x000fe20000000f00 */
[----:B------:R-:W2:Y:S03]  /*a4c0*/  S2R R17, SR_SWINHI ;  /* 0x0000000000117919 */ /* 0x000ea60000002f00 */
[----:B0-----:R-:W-:Y:S01]  /*a4d0*/  LEA R16, R16, R13, 0x18 ;  /* 0x0000000d10107211 */ /* 0x001fe200078ec0ff */
[----:B------:R-:W-:-:S03]  /*a4e0*/  IMAD.MOV.U32 R13, RZ, RZ, RZ ;  /* 0x000000ffff0d7224 */ /* 0x000fc600078e00ff */
[----:B-1-3--:R-:W-:Y:S02]  /*a4f0*/  MOV R22, R16 ;  /* 0x0000001000167202 */ /* 0x00afe40000000f00 */
[----:B--2---:R-:W-:-:S07]  /*a500*/  MOV R23, R17 ;  /* 0x0000001100177202 */ /* 0x004fce0000000f00 */
.L_x_83:
        /* <DEDUP_REMOVED lines=10> */
[C---:B------:R-:W-:Y:S01]  /*a5b0*/  IMAD.WIDE R32, R12.reuse, 0x2, R32 ;  /* 0x000000020c207825 */ /* 0x040fe200078e0220 */
        /* <DEDUP_REMOVED lines=10> */
[----:B------:R-:W4:Y:S04]  /*a660*/  LD.E.U16 R45, desc[UR12][R36.64+0x2] ;  /* 0x0000020c242d7980 */ /* 0x000f28000c101500 */
[----:B------:R-:W2:Y:S04]  /*a670*/  LD.E.U16 R38, desc[UR12][R32.64+0x2] ;  /* 0x0000020c20267980 */ /* 0x000ea8000c101500 */
[----:B------:R-:W5:Y:S04]  /*a680*/  LD.E.U16 R42, desc[UR12][R34.64] ;  /* 0x0000000c222a7980 */ /* 0x000f68000c101500 */
[----:B------:R-:W5:Y:S04]  /*a690*/  LD.E.U16 R43, desc[UR12][R34.64+0x2] ;  /* 0x0000020c222b7980 */ /* 0x000f68000c101500 */
[----:B------:R-:W5:Y:S01]  /*a6a0*/  LDL.128 R16, [R39] ;  /* 0x0000000027107983 */ /* 0x000f620000100c00 */
[----:B------:R-:W-:-:S05]  /*a6b0*/  VIADD R13, R13, 0x4 ;  /* 0x000000040d0d7836 */ /* 0x000fca0000000000 */
[----:B------:R-:W-:Y:S02]  /*a6c0*/  ISETP.NE.AND P1, PT, R13, UR20, PT ;  /* 0x000000140d007c0c */ /* 0x000fe4000bf25270 */
[----:B---3--:R-:W-:Y:S02]  /*a6d0*/  PRMT R40, R40, 0x5410, R41 ;  /* 0x0000541028287816 */ /* 0x008fe40000000029 */
[----:B----4-:R-:W-:Y:S02]  /*a6e0*/  PRMT R44, R44, 0x5410, R45 ;  /* 0x000054102c2c7816 */ /* 0x010fe4000000002d */
[----:B--2---:R-:W-:Y:S02]  /*a6f0*/  PRMT R21, R21, 0x5410, R38 ;  /* 0x0000541015157816 */ /* 0x004fe40000000026 */
        /* <DEDUP_REMOVED lines=8> */
.L_x_82:
[----:B------:R-:W-:Y:S05]  /*a780*/  @!P0 BRA `(.L_x_84) ;  /* 0x0000000000a48947 */ /* 0x000fea0003800000 */
[----:B0-2---:R-:W0:Y:S01]  /*a790*/  S2R R16, SR_CgaCtaId ;  /* 0x0000000000107919 */ /* 0x005e220000008800 */
[----:B------:R-:W-:Y:S01]  /*a7a0*/  MOV R13, 0x400 ;  /* 0x00000400000d7802 */ /* 0x000fe20000000f00 */
[----:B------:R-:W2:Y:S03]  /*a7b0*/  S2R R19, SR_SWINHI ;  /* 0x0000000000137919 */ /* 0x000ea60000002f00 */
[----:B0-----:R-:W-:Y:S01]  /*a7c0*/  LEA R16, R16, R13, 0x18 ;  /* 0x0000000d10107211 */ /* 0x001fe200078ec0ff */
[----:B------:R-:W-:-:S03]  /*a7d0*/  IMAD.SHL.U32 R13, R21, 0x2, RZ ;  /* 0x00000002150d7824 */ /* 0x000fc600078e00ff */
[----:B------:R-:W-:Y:S02]  /*a7e0*/  MOV R16, R16 ;  /* 0x0000001000107202 */ /* 0x000fe40000000f00 */
[----:B--2---:R-:W-:Y:S02]  /*a7f0*/  MOV R17, R19 ;  /* 0x0000001300117202 */ /* 0x004fe40000000f00 */
[----:B------:R-:W-:Y:S02]  /*a800*/  LEA R13, R13, UR15, 0x1 ;  /* 0x0000000f0d0d7c11 */ /* 0x000fe4000f8e08ff */
[----:B------:R-:W-:Y:S02]  /*a810*/  PRMT R18, R21, 0x654, R16 ;  /* 0x0000065415127816 */ /* 0x000fe40000000010 */
[----:B------:R-:W-:Y:S01]  /*a820*/  MOV R19, R17 ;  /* 0x0000001100137202 */ /* 0x000fe20000000f00 */
[----:B---3--:R-:W2:Y:S02]  /*a830*/  LDL R31, [R13] ;  /* 0x000000000d1f7983 */ /* 0x008ea40000100800 */
[----:B------:R-:W-:-:S05]  /*a840*/  IMAD.WIDE R18, R12, 0x2, R18 ;  /* 0x000000020c127825 */ /* 0x000fca00078e0212 */
[----:B-1----:R-:W3:Y:S04]  /*a850*/  LD.E.U16 R22, desc[UR12][R18.64] ;  /* 0x0000000c12167980 */ /* 0x002ee8000c101500 */
[----:B------:R-:W3:Y:S01]  /*a860*/  LD.E.U16 R23, desc[UR12][R18.64+0x2] ;  /* 0x0000020c12177980 */ /* 0x000ee2000c101500 */
[----:B------:R-:W-:Y:S02]  /*a870*/  ISETP.NE.AND P1, PT, R20, 0x1, PT ;  /* 0x000000011400780c */ /* 0x000fe40003f25270 */
[----:B---3--:R-:W-:-:S05]  /*a880*/  PRMT R22, R22, 0x5410, R23 ;  /* 0x0000541016167816 */ /* 0x008fca0000000017 */
[----:B--2---:R-:W-:-:S05]  /*a890*/  HFMA2 R22, R10, R22, R31 ;  /* 0x000000160a167231 */ /* 0x004fca000000001f */
[----:B------:R0:W-:Y:S01]  /*a8a0*/  STL [R13], R22 ;  /* 0x000000160d007387 */ /* 0x0001e20000100800 */
[----:B------:R-:W-:Y:S05]  /*a8b0*/  @!P1 BRA `(.L_x_84) ;  /* 0x0000000000589947 */ /* 0x000fea0003800000 */
[----:B------:R-:W-:Y:S01]  /*a8c0*/  VIADD R19, R21, 0x1 ;  /* 0x0000000115137836 */ /* 0x000fe20000000000 */
[----:B------:R-:W2:Y:S04]  /*a8d0*/  LDL R31, [R13+0x4] ;  /* 0x000004000d1f7983 */ /* 0x000ea80000100800 */
[----:B------:R-:W-:Y:S02]  /*a8e0*/  PRMT R18, R19, 0x654, R16 ;  /* 0x0000065413127816 */ /* 0x000fe40000000010 */
[----:B------:R-:W-:-:S03]  /*a8f0*/  MOV R19, R17 ;  /* 0x0000001100137202 */ /* 0x000fc60000000f00 */
[----:B------:R-:W-:-:S05]  /*a900*/  IMAD.WIDE R18, R12, 0x2, R18 ;  /* 0x000000020c127825 */ /* 0x000fca00078e0212 */
[----:B0-----:R-:W3:Y:S04]  /*a910*/  LD.E.U16 R22, desc[UR12][R18.64] ;  /* 0x0000000c12167980 */ /* 0x001ee8000c101500 */
        /* <DEDUP_REMOVED lines=8> */
[----:B------:R-:W-:Y:S01]  /*a9a0*/  MOV R17, R17 ;  /* 0x0000001100117202 */ /* 0x000fe20000000f00 */
[----:B------:R-:W2:Y:S02]  /*a9b0*/  LDL R21, [R13+0x8] ;  /* 0x000008000d157983 */ /* 0x000ea40000100800 */
[----:B------:R-:W-:-:S05]  /*a9c0*/  IMAD.WIDE R16, R12, 0x2, R16 ;  /* 0x000000020c107825 */ /* 0x000fca00078e0210 */
[----:B------:R-:W3:Y:S04]  /*a9d0*/  LD.E.U16 R12, desc[UR12][R16.64] ;  /* 0x0000000c100c7980 */ /* 0x000ee8000c101500 */
[----:B------:R-:W3:Y:S02]  /*a9e0*/  LD.E.U16 R19, desc[UR12][R16.64+0x2] ;  /* 0x0000020c10137980 */ /* 0x000ee4000c101500 */
[----:B---3--:R-:W-:-:S05]  /*a9f0*/  PRMT R12, R12, 0x5410, R19 ;  /* 0x000054100c0c7816 */ /* 0x008fca0000000013 */
[----:B--2---:R-:W-:-:S05]  /*aa00*/  HFMA2 R12, R10, R12, R21 ;  /* 0x0000000c0a0c7231 */ /* 0x004fca0000000015 */
[----:B------:R1:W-:Y:S02]  /*aa10*/  STL [R13+0x8], R12 ;  /* 0x0000080c0d007387 */ /* 0x0003e40000100800 */
.L_x_84:
[----:B-1----:R-:W-:Y:S01]  /*aa20*/  IMAD.IADD R12, R25, 0x1, R6 ;  /* 0x00000001190c7824 */ /* 0x002fe200078e0206 */
[----:B------:R-:W-:Y:S01]  /*aa30*/  UMOV UR4, URZ ;  /* 0x000000ff00047c82 */ /* 0x000fe20008000000 */
[----:B------:R-:W-:-:S05]  /*aa40*/  IMAD.SHL.U32 R9, R9, 0x2, RZ ;  /* 0x0000000209097824 */ /* 0x000fca00078e00ff */
[----:B------:R-:W-:Y:S02]  /*aa50*/  IADD3 R6, P1, PT, R12, R9, RZ ;  /* 0x000000090c067210 */ /* 0x000fe40007f3e0ff */
[----:B------:R-:W-:-:S04]  /*aa60*/  SHF.R.S32.HI R9, RZ, 0x1f, R9 ;  /* 0x0000001fff097819 */ /* 0x000fc80000011409 */
[----:B------:R-:W-:Y:S01]  /*aa70*/  LEA.HI.X.SX32 R9, R12, R9, 0x1, P1 ;  /* 0x000000090c097211 */ /* 0x000fe200008f0eff */
[----:B------:R-:W-:Y:S06]  /*aa80*/  BRA.U !UP1, `(.L_x_85) ;  /* 0x0000000109d07547 */ /* 0x000fec000b800000 */
[----:B------:R-:W1:Y:S01]  /*aa90*/  S2UR UR6, SR_CgaCtaId ;  /* 0x00000000000679c3 */ /* 0x000e620000008800 */
[----:B------:R-:W-:Y:S01]  /*aaa0*/  UMOV UR4, 0x400 ;  /* 0x0000040000047882 */ /* 0x000fe20000000000 */
[C---:B0-----:R-:W-:Y:S01]  /*aab0*/  SHF.L.U64.HI R40, R6.reuse, 0x1, R9 ;  /* 0x0000000106287819 */ /* 0x041fe20000010209 */
[----:B------:R-:W-:-:S05]  /*aac0*/  IMAD.SHL.U32 R41, R6, 0x2, RZ ;  /* 0x0000000206297824 */ /* 0x000fca00078e00ff */
[----:B------:R-:W0:Y:S01]  /*aad0*/  S2UR UR7, SR_SWINHI ;  /* 0x00000000000779c3 */ /* 0x000e220000002f00 */
[----:B-1----:R-:W-:-:S03]  /*aae0*/  ULEA UR6, UR6, UR4, 0x18 ;  /* 0x0000000406067291 */ /* 0x002fc6000f8ec0ff */
[----:B------:R-:W-:-:S04]  /*aaf0*/  UMOV UR4, URZ ;  /* 0x000000ff00047c82 */ /* 0x000fc80008000000 */
[----:B------:R-:W-:Y:S01]  /*ab00*/  UMOV UR18, UR6 ;  /* 0x0000000600127c82 */ /* 0x000fe20008000000 */
[----:B0-----:R-:W-:-:S05]  /*ab10*/  UMOV UR19, UR7 ;  /* 0x0000000700137c82 */ /* 0x001fca0008000000 */
.L_x_86:
[----:B------:R-:W-:Y:S02]  /*ab20*/  UIADD3 UR8, UPT, UPT, UR4, 0x2, URZ ;  /* 0x0000000204087890 */ /* 0x000fe4000fffe0ff */
[----:B------:R-:W-:Y:S01]  /*ab30*/  UPRMT UR22, UR4, 0x654, UR18 ;  /* 0x0000065404167896 */ /* 0x000fe20008000012 */
[----:B------:R-:W-:Y:S01]  /*ab40*/  UMOV UR23, UR19 ;  /* 0x0000001300177c82 */ /* 0x000fe20008000000 */
[----:B------:R-:W-:Y:S02]  /*ab50*/  UIADD3 UR6, UPT, UPT, UR4, 0x1, URZ ;  /* 0x0000000104067890 */ /* 0x000fe4000fffe0ff */
[----:B------:R-:W-:Y:S02]  /*ab60*/  UIADD3 UR10, UPT, UPT, UR4, 0x3, URZ ;  /* 0x00000003040a7890 */ /* 0x000fe4000fffe0ff */
[----:B------:R-:W-:Y:S01]  /*ab70*/  UPRMT UR8, UR8, 0x654, UR18 ;  /* 0x0000065408087896 */ /* 0x000fe20008000012 */
[----:B------:R-:W-:Y:S01]  /*ab80*/  UMOV UR9, UR19 ;  /* 0x0000001300097c82 */ /* 0x000fe20008000000 */
[C---:B----4-:R-:W-:Y:S01]  /*ab90*/  IADD3 R32, P1, PT, R41.reuse, UR22, RZ ;  /* 0x0000001629207c10 */ /* 0x050fe2000ff3e0ff */
[----:B------:R-:W-:Y:S01]  /*aba0*/  UPRMT UR6, UR6, 0x654, UR18 ;  /* 0x0000065406067896 */ /* 0x000fe20008000012 */
[----:B------:R-:W-:Y:S01]  /*abb0*/  UMOV UR7, UR19 ;  /* 0x0000001300077c82 */ /* 0x000fe20008000000 */
[----:B------:R-:W-:Y:S01]  /*abc0*/  UPRMT UR10, UR10, 0x654, UR18 ;  /* 0x000006540a0a7896 */ /* 0x000fe20008000012 */
[----:B------:R-:W-:Y:S01]  /*abd0*/  UMOV UR11, UR19 ;  /* 0x00000013000b7c82 */ /* 0x000fe20008000000 */
[----:B------:R-:W-:Y:S01]  /*abe0*/  IADD3.X R33, PT, PT, R40, UR23, RZ, P1, !PT ;  /* 0x0000001728217c10 */ /* 0x000fe20008ffe4ff */
[----:B------:R-:W-:Y:S01]  /*abf0*/  USHF.L.U32 UR17, UR4, 0x1, URZ ;  /* 0x0000000104117899 */ /* 0x000fe200080006ff */
[----:B---3--:R-:W-:-:S02]  /*ac00*/  IADD3 R22, P2, PT, R41, UR8, RZ ;  /* 0x0000000829167c10 */ /* 0x008fc4000ff5e0ff */
        /* <DEDUP_REMOVED lines=28> */
.L_x_85:
[----:B------:R-:W-:Y:S05]  /*add0*/  @!P0 BRA `(.L_x_75) ;  /* 0x0000000000bc8947 */ /* 0x000fea0003800000 */
[----:B------:R-:W1:Y:S01]  /*ade0*/  S2UR UR7, SR_CgaCtaId ;  /* 0x00000000000779c3 */ /* 0x000e620000008800 */
[----:B------:R-:W-:Y:S01]  /*adf0*/  UMOV UR6, 0x400 ;  /* 0x0000040000067882 */ /* 0x000fe20000000000 */
[C---:B0-2---:R-:W-:Y:S01]  /*ae00*/  IMAD.SHL.U32 R18, R6.reuse, 0x2, RZ ;  /* 0x0000000206127824 */ /* 0x045fe200078e00ff */
        /* <DEDUP_REMOVED lines=13> */
[----:B------:R-:W5:Y:S01]  /*aee0*/  LDL R16, [UR10] ;  /* 0x0000000aff107983 */ /* 0x000f620008100800 */
[----:B------:R-:W-:Y:S01]  /*aef0*/  IMAD.MOV.U32 R19, RZ, RZ, R10 ;  /* 0x000000ffff137224 */ /* 0x000fe200078e000a */
[----:B------:R-:W-:-:S02]  /*af00*/  ISETP.NE.AND P0, PT, R20, 0x1, PT ;  /* 0x000000011400780c */ /* 0x000fc40003f05270 */
[----:B--2---:R-:W-:-:S05]  /*af10*/  PRMT R9, R6, 0x5410, R9 ;  /* 0x0000541006097816 */ /* 0x004fca0000000009 */
[----:B-----5:R-:W-:-:S05]  /*af20*/  HFMA2 R16, R19, R9, R16 ;  /* 0x0000000913107231 */ /* 0x020fca0000000010 */
        /* <DEDUP_REMOVED lines=21> */
[----:B0-----:R-:W5:Y:S04]  /*b080*/  LD.E.U16 R6, desc[UR12][R12.64+0x4] ;  /* 0x0000040c0c067980 */ /* 0x001f68000c101500 */
[----:B------:R-:W5:Y:S02]  /*b090*/  LD.E.U16 R9, desc[UR12][R12.64+0x6] ;  /* 0x0000060c0c097980 */ /* 0x000f64000c101500 */
[----:B-----5:R-:W-:-:S05]  /*b0a0*/  PRMT R9, R6, 0x5410, R9 ;  /* 0x0000541006097816 */ /* 0x020fca0000000009 */
[----:B--2---:R-:W-:-:S05]  /*b0b0*/  HFMA2 R6, R19, R9, R10 ;  /* 0x0000000913067231 */ /* 0x004fca000000000a */
[----:B------:R0:W-:Y:S02]  /*b0c0*/  STL [UR10+0x8], R6 ;  /* 0x00000806ff007987 */ /* 0x0001e4000810080a */
.L_x_75:
[----:B------:R-:W-:Y:S05]  /*b0d0*/  BSYNC.RECONVERGENT B0 ;  /* 0x0000000000007941 */ /* 0x000fea0003800200 */
.L_x_74:
[----:B------:R-:W-:Y:S01]  /*b0e0*/  PRMT R9, R5, 0x5410, R4 ;  /* 0x0000541005097816 */ /* 0x000fe20000000004 */
[----:B0-2---:R-:W-:Y:S01]  /*b0f0*/  IMAD.U32 R17, RZ, RZ, UR14 ;  /* 0x0000000eff117e24 */ /* 0x005fe2000f8e00ff */
[----:B------:R-:W-:Y:S03]  /*b100*/  BSSY.RECONVERGENT B0, `(.L_x_87) ;  /* 0x00001a6000007945 */ /* 0x000fe60003800200 */
[----:B------:R-:W-:Y:S02]  /*b110*/  HFMA2 R10, R14, R9, 0.5, 0.5 ;  /* 0x380038000e0a7431 */ /* 0x000fe40000000009 */
[----:B------:R-:W-:Y:S02]  /*b120*/  IMAD.U32 R9, RZ, RZ, UR14 ;  /* 0x0000000eff097e24 */ /* 0x000fe4000f8e00ff */
[----:B------:R-:W-:Y:S01]  /*b130*/  VIADD R17, R17, 0xffffffff ;  /* 0xffffffff11117836 */ /* 0x000fe20000000000 */
[----:B------:R-:W-:-:S02]  /*b140*/  PRMT R14, R10, 0x5432, R10 ;  /* 0x000054320a0e7816 */ /* 0x000fc4000000000a */
[----:B------:R-:W-:-:S03]  /*b150*/  LOP3.LUT R9, R9, 0x7ffffffc, RZ, 0xc0, !PT ;  /* 0x7ffffffc09097812 */ /* 0x000fc600078ec0ff */
        /* <DEDUP_REMOVED lines=12> */
[----:B------:R-:W-:Y:S01]  /*b220*/  ISETP.GE.U32.AND P0, PT, R17, 0x3, PT ;  /* 0x000000031100780c */ /* 0x000fe20003f06070 */
[----:B---3--:R-:W-:-:S06]  /*b230*/  IMAD.MOV.U32 R23, RZ, RZ, RZ ;  /* 0x000000ffff177224 */ /* 0x008fcc00078e00ff */
[----:B------:R-:W2:Y:S08]  /*b240*/  F2I.F16.FLOOR.NTZ R10, R10 ;  /* 0x0000000a000a7305 */ /* 0x000eb00000107100 */
[----:B0-----:R-:W-:Y:S08]  /*b250*/  I2F.F16.RM R12, R6 ;  /* 0x00000006000c7306 */ /* 0x001ff00000204c00 */
[----:B--2---:R-:W0:Y:S02]  /*b260*/  I2F.F16.RM R13, R10 ;  /* 0x0000000a000d7306 */ /* 0x004e240000204c00 */
[----:B0-----:R-:W-:Y:S01]  /*b270*/  PRMT R13, R12, 0x5410, R13 ;  /* 0x000054100c0d7816 */ /* 0x001fe2000000000d */
[----:B------:R-:W-:-:S04]  /*b280*/  IMAD.SHL.U32 R12, R10, 0x2, RZ ;  /* 0x000000020a0c7824 */ /* 0x000fc800078e00ff */
[----:B------:R-:W-:Y:S02]  /*b290*/  HFMA2 R14, R14, 1, 1, -R13 ;  /* 0x3c003c000e0e7831 */ /* 0x000fe4000010000d */
[----:B------:R-:W-:-:S04]  /*b2a0*/  IMAD R13, R25, R6, RZ ;  /* 0x00000006190d7224 */ /* 0x000fc800078e02ff */
[----:B------:R-:W-:-:S04]  /*b2b0*/  IMAD.IADD R21, R13, 0x1, R12 ;  /* 0x000000010d157824 */ /* 0x000fc800078e020c */
[----:B------:R-:W-:Y:S02]  /*b2c0*/  IMAD.IADD R10, R25, 0x1, R21 ;  /* 0x00000001190a7824 */ /* 0x000fe400078e0215 */
[----:B-1----:R-:W-:-:S05]  /*b2d0*/  HADD2 R16, R8.H0_H0, -R14 ;  /* 0x8000000e08107230 */ /* 0x002fca0000000800 */
[----:B------:R-:W-:-:S05]  /*b2e0*/  PRMT R14, R16, 0x7632, R14 ;  /* 0x00007632100e7816 */ /* 0x000fca000000000e */
[----:B------:R-:W-:-:S05]  /*b2f0*/  HMUL2 R16, R16.H0_H0, R14 ;  /* 0x0000000e10107232 */ /* 0x000fca0000000800 */
[----:B------:R-:W-:-:S05]  /*b300*/  PRMT R6, R16, 0x5410, R16 ;  /* 0x0000541010067816 */ /* 0x000fca0000000010 */
[----:B------:R-:W-:Y:S01]  /*b310*/  HMUL2 R6, R6, R11.H0_H0 ;  /* 0x2000000b06067232 */ /* 0x000fe20000000000 */
[----:B------:R-:W-:Y:S06]  /*b320*/  @!P0 BRA `(.L_x_89) ;  /* 0x0000000000b88947 */ /* 0x000fec0003800000 */
[----:B------:R-:W0:Y:S01]  /*b330*/  S2R R17, SR_CgaCtaId ;  /* 0x0000000000117919 */ /* 0x000e220000008800 */
[----:B------:R-:W-:Y:S01]  /*b340*/  MOV R14, 0x400 ;  /* 0x00000400000e7802 */ /* 0x000fe20000000f00 */
[----:B------:R-:W1:Y:S03]  /*b350*/  S2R R16, SR_SWINHI ;  /* 0x0000000000107919 */ /* 0x000e660000002f00 */
[----:B0-----:R-:W-:Y:S01]  /*b360*/  LEA R17, R17, R14, 0x18 ;  /* 0x0000000e11117211 */ /* 0x001fe200078ec0ff */
[----:B------:R-:W-:-:S03]  /*b370*/  IMAD.MOV.U32 R14, RZ, RZ, RZ ;  /* 0x000000ffff0e7224 */ /* 0x000fc600078e00ff */
[----:B------:R-:W-:Y:S02]  /*b380*/  MOV R22, R17 ;  /* 0x0000001100167202 */ /* 0x000fe40000000f00 */
[----:B-1----:R-:W-:-:S07]  /*b390*/  MOV R23, R16 ;  /* 0x0000001000177202 */ /* 0x002fce0000000f00 */
.L_x_90:
        /* <DEDUP_REMOVED lines=14> */
[----:B------:R-:W-:Y:S01]  /*b480*/  IMAD.SHL.U32 R40, R14, 0x2, RZ ;  /* 0x000000020e287824 */ /* 0x000fe200078e00ff */
[----:B------:R-:W2:Y:S01]  /*b490*/  LD.E.U16 R39, desc[UR12][R32.64+0x2] ;  /* 0x0000020c20277980 */ /* 0x000ea2000c101500 */
[----:B------:R-:W-:-:S03]  /*b4a0*/  IMAD.WIDE R36, R21, 0x2, R16 ;  /* 0x0000000215247825 */ /* 0x000fc600078e0210 */
[----:B------:R-:W3:Y:S01]  /*b4b0*/  LD.E.U16 R43, desc[UR12][R34.64] ;  /* 0x0000000c222b7980 */ /* 0x000ee2000c101500 */
[----:B------:R-:W-:Y:S01]  /*b4c0*/  IMAD.WIDE R30, R21, 0x2, R30 ;  /* 0x00000002151e7825 */ /* 0x000fe200078e021e */
[----:B------:R-:W-:Y:S02]  /*b4d0*/  LEA R40, R40, UR15, 0x1 ;  /* 0x0000000f28287c11 */ /* 0x000fe4000f8e08ff */
[----:B------:R-:W3:Y:S04]  /*b4e0*/  LD.E.U16 R44, desc[UR12][R34.64+0x2] ;  /* 0x0000020c222c7980 */ /* 0x000ee8000c101500 */
[----:B------:R-:W4:Y:S04]  /*b4f0*/  LD.E.U16 R45, desc[UR12][R36.64] ;  /* 0x0000000c242d7980 */ /* 0x000f28000c101500 */
[----:B------:R-:W5:Y:S04]  /*b500*/  LD.E.U16 R41, desc[UR12][R30.64] ;  /* 0x0000000c1e297980 */ /* 0x000f68000c101500 */
[----:B------:R-:W5:Y:S04]  /*b510*/  LD.E.U16 R42, desc[UR12][R30.64+0x2] ;  /* 0x0000020c1e2a7980 */ /* 0x000f68000c101500 */
[----:B------:R-:W4:Y:S04]  /*b520*/  LD.E.U16 R36, desc[UR12][R36.64+0x2] ;  /* 0x0000020c24247980 */ /* 0x000f28000c101500 */
[----:B------:R-:W4:Y:S01]  /*b530*/  LDL.128 R16, [R40] ;  /* 0x0000000028107983 */ /* 0x000f220000100c00 */
[----:B------:R-:W-:-:S05]  /*b540*/  VIADD R14, R14, 0x4 ;  /* 0x000000040e0e7836 */ /* 0x000fca0000000000 */
[----:B------:R-:W-:Y:S02]  /*b550*/  ISETP.NE.AND P1, PT, R14, R9, PT ;  /* 0x000000090e00720c */ /* 0x000fe40003f25270 */
        /* <DEDUP_REMOVED lines=8> */
[----:B------:R0:W-:Y:S01]  /*b5e0*/  STL.128 [R40], R16 ;  /* 0x0000001028007387 */ /* 0x0001e20000100c00 */
[----:B------:R-:W-:Y:S05]  /*b5f0*/  @P1 BRA `(.L_x_90) ;  /* 0xfffffffc00681947 */ /* 0x000fea000383ffff */
[----:B------:R-:W-:-:S07]  /*b600*/  IMAD.MOV.U32 R23, RZ, RZ, R9 ;  /* 0x000000ffff177224 */ /* 0x000fce00078e0009 */
.L_x_89:
[----:B------:R-:W-:-:S13]  /*b610*/  ISETP.NE.AND P1, PT, R20, RZ, PT ;  /* 0x000000ff1400720c */ /* 0x000fda0003f25270 */
[----:B------:R-:W-:Y:S05]  /*b620*/  @!P1 BRA `(.L_x_91) ;  /* 0x0000000000a49947 */ /* 0x000fea0003800000 */
[----:B0-----:R-:W0:Y:S01]  /*b630*/  S2R R17, SR_CgaCtaId ;  /* 0x0000000000117919 */ /* 0x001e220000008800 */
[----:B------:R-:W-:Y:S01]  /*b640*/  MOV R14, 0x400 ;  /* 0x00000400000e7802 */ /* 0x000fe20000000f00 */
[----:B------:R-:W1:Y:S03]  /*b650*/  S2R R18, SR_SWINHI ;  /* 0x0000000000127919 */ /* 0x000e660000002f00 */
[----:B0-----:R-:W-:Y:S01]  /*b660*/  LEA R17, R17, R14, 0x18 ;  /* 0x0000000e11117211 */ /* 0x001fe200078ec0ff */
[----:B------:R-:W-:-:S03]  /*b670*/  IMAD.SHL.U32 R14, R23, 0x2, RZ ;  /* 0x00000002170e7824 */ /* 0x000fc600078e00ff */
[----:B------:R-:W-:Y:S02]  /*b680*/  MOV R16, R17 ;  /* 0x0000001100107202 */ /* 0x000fe40000000f00 */
[----:B-1----:R-:W-:Y:S02]  /*b690*/  MOV R17, R18 ;  /* 0x0000001200117202 */ /* 0x002fe40000000f00 */
[----:B------:R-:W-:Y:S02]  /*b6a0*/  LEA R14, R14, UR15, 0x1 ;  /* 0x0000000f0e0e7c11 */ /* 0x000fe4000f8e08ff */
[----:B------:R-:W-:Y:S02]  /*b6b0*/  PRMT R18, R23, 0x654, R16 ;  /* 0x0000065417127816 */ /* 0x000fe40000000010 */
[----:B------:R-:W-:Y:S01]  /*b6c0*/  MOV R19, R17 ;  /* 0x0000001100137202 */ /* 0x000fe20000000f00 */
[----:B------:R-:W2:Y:S02]  /*b6d0*/  LDL R33, [R14] ;  /* 0x000000000e217983 */ /* 0x000ea40000100800 */
[----:B------:R-:W-:-:S05]  /*b6e0*/  IMAD.WIDE R18, R21, 0x2, R18 ;  /* 0x0000000215127825 */ /* 0x000fca00078e0212 */
[----:B------:R-:W3:Y:S04]  /*b6f0*/  LD.E.U16 R22, desc[UR12][R18.64] ;  /* 0x0000000c12167980 */ /* 0x000ee8000c101500 */
[----:B------:R-:W3:Y:S01]  /*b700*/  LD.E.U16 R31, desc[UR12][R18.64+0x2] ;  /* 0x0000020c121f7980 */ /* 0x000ee2000c101500 */
[----:B------:R-:W-:Y:S02]  /*b710*/  ISETP.NE.AND P2, PT, R20, 0x1, PT ;  /* 0x000000011400780c */ /* 0x000fe40003f45270 */
[----:B---3--:R-:W-:-:S05]  /*b720*/  PRMT R22, R22, 0x5410, R31 ;  /* 0x0000541016167816 */ /* 0x008fca000000001f */
[----:B--2---:R-:W-:-:S05]  /*b730*/  HFMA2 R33, R6, R22, R33 ;  /* 0x0000001606217231 */ /* 0x004fca0000000021 */
        /* <DEDUP_REMOVED lines=18> */
[----:B------:R-:W3:Y:S04]  /*b860*/  LDL R21, [R14+0x8] ;  /* 0x000008000e157983 */ /* 0x000ee80000100800 */
[----:B------:R-:W5:Y:S04]  /*b870*/  LD.E.U16 R18, desc[UR12][R16.64] ;  /* 0x0000000c10127980 */ /* 0x000f68000c101500 */
[----:B------:R-:W5:Y:S02]  /*b880*/  LD.E.U16 R19, desc[UR12][R16.64+0x2] ;  /* 0x0000020c10137980 */ /* 0x000f64000c101500 */
[----:B-----5:R-:W-:-:S05]  /*b890*/  PRMT R19, R18, 0x5410, R19 ;  /* 0x0000541012137816 */ /* 0x020fca0000000013 */
[----:B---3--:R-:W-:-:S05]  /*b8a0*/  HFMA2 R19, R6, R19, R21 ;  /* 0x0000001306137231 */ /* 0x008fca0000000015 */
[----:B------:R3:W-:Y:S02]  /*b8b0*/  STL [R14+0x8], R19 ;  /* 0x000008130e007387 */ /* 0x0007e40000100800 */
.L_x_91:
[----:B------:R-:W-:Y:S01]  /*b8c0*/  IADD3 R36, P2, PT, R13, R12, RZ ;  /* 0x0000000c0d247210 */ /* 0x000fe20007f5e0ff */
[----:B--2---:R-:W-:Y:S01]  /*b8d0*/  IMAD.MOV.U32 R31, RZ, RZ, RZ ;  /* 0x000000ffff1f7224 */ /* 0x004fe200078e00ff */
[----:B-1-3--:R-:W-:-:S04]  /*b8e0*/  SHF.R.S32.HI R14, RZ, 0x1f, R12 ;  /* 0x0000001fff0e7819 */ /* 0x00afc8000001140c */
[----:B------:R-:W-:Y:S01]  /*b8f0*/  LEA.HI.X.SX32 R21, R13, R14, 0x1, P2 ;  /* 0x0000000e0d157211 */ /* 0x000fe200010f0eff */
[----:B------:R-:W-:Y:S06]  /*b900*/  @!P0 BRA `(.L_x_92) ;  /* 0x0000000000d08947 */ /* 0x000fec0003800000 */
        /* <DEDUP_REMOVED lines=9> */
.L_x_93:
        /* <DEDUP_REMOVED lines=22> */
[----:B------:R-:W-:Y:S01]  /*bb00*/  IADD3.X R31, PT, PT, R40, UR9, RZ, P3, !PT ;  /* 0x00000009281f7c10 */ /* 0x000fe20009ffe4ff */
[----:B------:R-:W3:Y:S04]  /*bb10*/  LD.E.U16 R45, desc[UR12][R22.64+0x4] ;  /* 0x0000040c162d7980 */ /* 0x000ee8000c101500 */
[----:B------:R-:W4:Y:S04]  /*bb20*/  LD.E.U16 R39, desc[UR12][R32.64+0x4] ;  /* 0x0000040c20277980 */ /* 0x000f28000c101500 */
[----:B------:R-:W4:Y:S04]  /*bb30*/  LD.E.U16 R42, desc[UR12][R32.64+0x6] ;  /* 0x0000060c202a7980 */ /* 0x000f28000c101500 */
[----:B------:R-:W3:Y:S04]  /*bb40*/  LD.E.U16 R22, desc[UR12][R22.64+0x6] ;  /* 0x0000060c16167980 */ /* 0x000ee8000c101500 */
[----:B------:R-:W5:Y:S04]  /*bb50*/  LD.E.U16 R43, desc[UR12][R30.64+0x4] ;  /* 0x0000040c1e2b7980 */ /* 0x000f68000c101500 */
[----:B------:R-:W5:Y:S04]  /*bb60*/  LD.E.U16 R44, desc[UR12][R30.64+0x6] ;  /* 0x0000060c1e2c7980 */ /* 0x000f68000c101500 */
[----:B0-----:R-:W5:Y:S01]  /*bb70*/  LDL.128 R16, [UR17] ;  /* 0x00000011ff107983 */ /* 0x001f620008100c00 */
[----:B------:R-:W-:-:S06]  /*bb80*/  UIADD3 UR4, UPT, UPT, UR4, 0x4, URZ ;  /* 0x0000000404047890 */ /* 0x000fcc000fffe0ff */
[----:B------:R-:W-:Y:S02]  /*bb90*/  ISETP.NE.AND P2, PT, R9, UR4, PT ;  /* 0x0000000409007c0c */ /* 0x000fe4000bf45270 */
[----:B--2---:R-:W-:Y:S02]  /*bba0*/  PRMT R37, R37, 0x5410, R38 ;  /* 0x0000541025257816 */ /* 0x004fe40000000026 */
[----:B----4-:R-:W-:Y:S02]  /*bbb0*/  PRMT R42, R39, 0x5410, R42 ;  /* 0x00005410272a7816 */ /* 0x010fe4000000002a */
[----:B---3--:R-:W-:Y:S02]  /*bbc0*/  PRMT R22, R45, 0x5410, R22 ;  /* 0x000054102d167816 */ /* 0x008fe40000000016 */
[----:B-----5:R-:W-:Y:S01]  /*bbd0*/  PRMT R43, R43, 0x5410, R44 ;  /* 0x000054102b2b7816 */ /* 0x020fe2000000002c */
[C---:B------:R-:W-:Y:S02]  /*bbe0*/  HFMA2 R17, R6.reuse, R42, R17 ;  /* 0x0000002a06117231 */ /* 0x040fe40000000011 */
[----:B------:R-:W-:-:S02]  /*bbf0*/  HFMA2 R19, R6, R22, R19 ;  /* 0x0000001606137231 */ /* 0x000fc40000000013 */
[C---:B------:R-:W-:Y:S02]  /*bc00*/  HFMA2 R16, R6.reuse, R37, R16 ;  /* 0x0000002506107231 */ /* 0x040fe40000000010 */
[----:B------:R-:W-:-:S05]  /*bc10*/  HFMA2 R18, R6, R43, R18 ;  /* 0x0000002b06127231 */ /* 0x000fca0000000012 */
[----:B------:R0:W-:Y:S01]  /*bc20*/  STL.128 [UR17], R16 ;  /* 0x00000010ff007987 */ /* 0x0001e20008100c11 */
[----:B------:R-:W-:Y:S05]  /*bc30*/  @P2 BRA `(.L_x_93) ;  /* 0xfffffffc00582947 */ /* 0x000fea000383ffff */
[----:B------:R-:W-:-:S07]  /*bc40*/  IMAD.MOV.U32 R31, RZ, RZ, R9 ;  /* 0x000000ffff1f7224 */ /* 0x000fce00078e0009 */
.L_x_92:
[----:B------:R-:W-:Y:S05]  /*bc50*/  @!P1 BRA `(.L_x_94) ;  /* 0x0000000000b89947 */ /* 0x000fea0003800000 */
[----:B0-----:R-:W0:Y:S01]  /*bc60*/  S2R R17, SR_CgaCtaId ;  /* 0x0000000000117919 */ /* 0x001e220000008800 */
[----:B------:R-:W-:Y:S01]  /*bc70*/  MOV R16, 0x400 ;  /* 0x0000040000107802 */ /* 0x000fe20000000f00 */
[C---:B------:R-:W-:Y:S01]  /*bc80*/  IMAD.SHL.U32 R23, R36.reuse, 0x2, RZ ;  /* 0x0000000224177824 */ /* 0x040fe200078e00ff */
[----:B------:R-:W-:Y:S01]  /*bc90*/  SHF.L.U64.HI R21, R36, 0x1, R21 ;  /* 0x0000000124157819 */ /* 0x000fe20000010215 */
        /* <DEDUP_REMOVED lines=8> */
[----:B------:R-:W-:Y:S02]  /*bd20*/  MOV R19, R17 ;  /* 0x0000001100137202 */ /* 0x000fe40000000f00 */
[----:B------:R-:W-:-:S05]  /*bd30*/  IADD3 R18, P2, PT, R18, R23, RZ ;  /* 0x0000001712127210 */ /* 0x000fca0007f5e0ff */
[----:B------:R-:W-:-:S05]  /*bd40*/  IMAD.X R19, R19, 0x1, R21, P2 ;  /* 0x0000000113137824 */ /* 0x000fca00010e0615 */
        /* <DEDUP_REMOVED lines=22> */
[----:B------:R-:W-:Y:S02]  /*beb0*/  MOV R17, R17 ;  /* 0x0000001100117202 */ /* 0x000fe40000000f00 */
[----:B------:R-:W-:-:S05]  /*bec0*/  IADD3 R16, P2, PT, R16, R23, RZ ;  /* 0x0000001710107210 */ /* 0x000fca0007f5e0ff */
[----:B------:R-:W-:Y:S02]  /*bed0*/  IMAD.X R17, R17, 0x1, R21, P2 ;  /* 0x0000000111117824 */ /* 0x000fe400010e0615 */
[----:B------:R-:W3:Y:S04]  /*bee0*/  LDL R21, [R22+0x8] ;  /* 0x0000080016157983 */ /* 0x000ee80000100800 */
[----:B------:R-:W5:Y:S04]  /*bef0*/  LD.E.U16 R18, desc[UR12][R16.64+0x4] ;  /* 0x0000040c10127980 */ /* 0x000f68000c101500 */
[----:B------:R-:W5:Y:S02]  /*bf00*/  LD.E.U16 R19, desc[UR12][R16.64+0x6] ;  /* 0x0000060c10137980 */ /* 0x000f64000c101500 */
[----:B-----5:R-:W-:-:S05]  /*bf10*/  PRMT R19, R18, 0x5410, R19 ;  /* 0x0000541012137816 */ /* 0x020fca0000000013 */
[----:B---3--:R-:W-:-:S05]  /*bf20*/  HFMA2 R19, R6, R19, R21 ;  /* 0x0000001306137231 */ /* 0x008fca0000000015 */
[----:B------:R3:W-:Y:S02]  /*bf30*/  STL [R22+0x8], R19 ;  /* 0x0000081316007387 */ /* 0x0007e40000100800 */
.L_x_94:
[----:B------:R-:W-:Y:S01]  /*bf40*/  IMAD.MOV.U32 R23, RZ, RZ, RZ ;  /* 0x000000ffff177224 */ /* 0x000fe200078e00ff */
[----:B------:R-:W-:Y:S06]  /*bf50*/  @!P0 BRA `(.L_x_95) ;  /* 0x0000000000b88947 */ /* 0x000fec0003800000 */
[----:B0-----:R-:W0:Y:S01]  /*bf60*/  S2R R17, SR_CgaCtaId ;  /* 0x0000000000117919 */ /* 0x001e220000008800 */
[----:B------:R-:W-:Y:S01]  /*bf70*/  MOV R16, 0x400 ;  /* 0x0000040000107802 */ /* 0x000fe20000000f00 */
[----:B------:R-:W-:Y:S01]  /*bf80*/  IMAD.MOV.U32 R21, RZ, RZ, RZ ;  /* 0x000000ffff157224 */ /* 0x000fe200078e00ff */
[----:B---3--:R-:W3:Y:S02]  /*bf90*/  S2R R19, SR_SWINHI ;  /* 0x0000000000137919 */ /* 0x008ee40000002f00 */
[----:B0-----:R-:W-:-:S04]  /*bfa0*/  LEA R16, R17, R16, 0x18 ;  /* 0x0000001011107211 */ /* 0x001fc800078ec0ff */
[----:B-12---:R-:W-:Y:S02]  /*bfb0*/  MOV R22, R16 ;  /* 0x0000001000167202 */ /* 0x006fe40000000f00 */
[----:B---3--:R-:W-:-:S07]  /*bfc0*/  MOV R23, R19 ;  /* 0x0000001300177202 */ /* 0x008fce0000000f00 */
.L_x_96:
        /* <DEDUP_REMOVED lines=39> */
.L_x_95:
[----:B------:R-:W-:Y:S05]  /*c240*/  @!P1 BRA `(.L_x_97) ;  /* 0x0000000000a49947 */ /* 0x000fea0003800000 */
[----:B0-----:R-:W0:Y:S01]  /*c250*/  S2R R17, SR_CgaCtaId ;  /* 0x0000000000117919 */ /* 0x001e220000008800 */
[----:B------:R-:W-:Y:S01]  /*c260*/  MOV R16, 0x400 ;  /* 0x0000040000107802 */ /* 0x000fe20000000f00 */
[----:B------:R-:W-:Y:S01]  /*c270*/  IMAD.SHL.U32 R21, R23, 0x2, RZ ;  /* 0x0000000217157824 */ /* 0x000fe200078e00ff */
[----:B---3--:R-:W3:Y:S04]  /*c280*/  S2R R19, SR_SWINHI ;  /* 0x0000000000137919 */ /* 0x008ee80000002f00 */
[----:B------:R-:W-:-:S05]  /*c290*/  LEA R21, R21, UR15, 0x1 ;  /* 0x0000000f15157c11 */ /* 0x000fca000f8e08ff */
[----:B--2---:R-:W2:Y:S01]  /*c2a0*/  LDL R33, [R21] ;  /* 0x0000000015217983 */ /* 0x004ea20000100800 */
[----:B0-----:R-:W-:-:S04]  /*c2b0*/  LEA R16, R17, R16, 0x18 ;  /* 0x0000001011107211 */ /* 0x001fc800078ec0ff */
[----:B------:R-:W-:Y:S02]  /*c2c0*/  MOV R16, R16 ;  /* 0x0000001000107202 */ /* 0x000fe40000000f00 */
[----:B---3--:R-:W-:Y:S02]  /*c2d0*/  MOV R17, R19 ;  /* 0x0000001300117202 */ /* 0x008fe40000000f00 */
[----:B------:R-:W-:Y:S02]  /*c2e0*/  PRMT R18, R23, 0x654, R16 ;  /* 0x0000065417127816 */ /* 0x000fe40000000010 */
[----:B------:R-:W-:-:S03]  /*c2f0*/  MOV R19, R17 ;  /* 0x0000001100137202 */ /* 0x000fc60000000f00 */
        /* <DEDUP_REMOVED lines=20> */
[----:B------:R-:W-:Y:S02]  /*c440*/  VIADD R19, R23, 0x2 ;  /* 0x0000000217137836 */ /* 0x000fe40000000000 */
[----:B------:R-:W2:Y:S03]  /*c450*/  LDL R23, [R21+0x8] ;  /* 0x0000080015177983 */ /* 0x000ea60000100800 */
        /* <DEDUP_REMOVED lines=8> */
.L_x_97:
[----:B------:R-:W-:Y:S02]  /*c4e0*/  IMAD.IADD R13, R25, 0x1, R13 ;  /* 0x00000001190d7824 */ /* 0x000fe400078e020d */
[----:B0--3--:R-:W-:-:S03]  /*c4f0*/  IMAD.MOV.U32 R19, RZ, RZ, RZ ;  /* 0x000000ffff137224 */ /* 0x009fc600078e00ff */
[----:B-1----:R-:W-:-:S04]  /*c500*/  IADD3 R10, P2, PT, R12, R13, RZ ;  /* 0x0000000d0c0a7210 */ /* 0x002fc80007f5e0ff */
[----:B------:R-:W-:Y:S01]  /*c510*/  LEA.HI.X.SX32 R21, R13, R14, 0x1, P2 ;  /* 0x0000000e0d157211 */ /* 0x000fe200010f0eff */
[----:B------:R-:W-:Y:S08]  /*c520*/  @!P0 BRA `(.L_x_98) ;  /* 0x0000000000d08947 */ /* 0x000ff00003800000 */
[----:B------:R-:W0:Y:S01]  /*c530*/  S2UR UR6, SR_CgaCtaId ;  /* 0x00000000000679c3 */ /* 0x000e220000008800 */
[----:B------:R-:W-:Y:S01]  /*c540*/  UMOV UR4, 0x400 ;  /* 0x0000040000047882 */ /* 0x000fe20000000000 */
[C---:B------:R-:W-:Y:S01]  /*c550*/  SHF.L.U64.HI R40, R10.reuse, 0x1, R21 ;  /* 0x000000010a287819 */ /* 0x040fe20000010215 */
[----:B------:R-:W-:-:S05]  /*c560*/  IMAD.SHL.U32 R41, R10, 0x2, RZ ;  /* 0x000000020a297824 */ /* 0x000fca00078e00ff */
[----:B------:R-:W1:Y:S01]  /*c570*/  S2UR UR7, SR_SWINHI ;  /* 0x00000000000779c3 */ /* 0x000e620000002f00 */
[----:B0-----:R-:W-:-:S03]  /*c580*/  ULEA UR6, UR6, UR4, 0x18 ;  /* 0x0000000406067291 */ /* 0x001fc6000f8ec0ff */
[----:B------:R-:W-:-:S04]  /*c590*/  UMOV UR4, URZ ;  /* 0x000000ff00047c82 */ /* 0x000fc80008000000 */
[----:B------:R-:W-:Y:S01]  /*c5a0*/  UMOV UR18, UR6 ;  /* 0x0000000600127c82 */ /* 0x000fe20008000000 */
[----:B-1----:R-:W-:-:S05]  /*c5b0*/  UMOV UR19, UR7 ;  /* 0x0000000700137c82 */ /* 0x002fca0008000000 */
.L_x_99:
        /* <DEDUP_REMOVED lines=30> */
[----:B------:R-:W-:-:S06]  /*c7a0*/  UIADD3 UR4, UPT, UPT, UR4, 0x4, URZ ;  /* 0x0000000404047890 */ /* 0x000fcc000fffe0ff */
[----:B------:R-:W-:Y:S02]  /*c7b0*/  ISETP.NE.AND P0, PT, R9, UR4, PT ;  /* 0x0000000409007c0c */ /* 0x000fe4000bf05270 */
        /* <DEDUP_REMOVED lines=9> */
[----:B------:R-:W-:Y:S05]  /*c850*/  @P0 BRA `(.L_x_99) ;  /* 0xfffffffc00580947 */ /* 0x000fea000383ffff */
[----:B0-----:R-:W-:-:S07]  /*c860*/  IMAD.MOV.U32 R19, RZ, RZ, R9 ;  /* 0x000000ffff137224 */ /* 0x001fce00078e0009 */
.L_x_98:
[----:B------:R-:W-:Y:S05]  /*c870*/  @!P1 BRA `(.L_x_88) ;  /* 0x0000000000b89947 */ /* 0x000fea0003800000 */
[----:B------:R-:W0:Y:S01]  /*c880*/  S2R R13, SR_CgaCtaId ;  /* 0x00000000000d7919 */ /* 0x000e220000008800 */
[----:B------:R-:W-:Y:S01]  /*c890*/  MOV R12, 0x400 ;  /* 0x00000400000c7802 */ /* 0x000fe20000000f00 */
[C---:B------:R-:W-:Y:S01]  /*c8a0*/  IMAD.SHL.U32 R23, R10.reuse, 0x2, RZ ;  /* 0x000000020a177824 */ /* 0x040fe200078e00ff */
[----:B------:R-:W-:Y:S01]  /*c8b0*/  SHF.L.U64.HI R21, R10, 0x1, R21 ;  /* 0x000000010a157819 */ /* 0x000fe20000010215 */
[----:B------:R-:W1:Y:S01]  /*c8c0*/  S2R R17, SR_SWINHI ;  /* 0x0000000000117919 */ /* 0x000e620000002f00 */
[----:B------:R-:W-:-:S05]  /*c8d0*/  IMAD.SHL.U32 R10, R19, 0x2, RZ ;  /* 0x00000002130a7824 */ /* 0x000fca00078e00ff */
[----:B------:R-:W-:-:S05]  /*c8e0*/  LEA R10, R10, UR15, 0x1 ;  /* 0x0000000f0a0a7c11 */ /* 0x000fca000f8e08ff */
[----:B--2---:R-:W2:Y:S01]  /*c8f0*/  LDL R33, [R10] ;  /* 0x000000000a217983 */ /* 0x004ea20000100800 */
        /* <DEDUP_REMOVED lines=15> */
[----:B0-----:R-:W2:Y:S04]  /*c9f0*/  LDL R33, [R10+0x4] ;  /* 0x000004000a217983 */ /* 0x001ea80000100800 */
        /* <DEDUP_REMOVED lines=14> */
[----:B------:R-:W-:Y:S02]  /*cae0*/  MOV R13, R13 ;  /* 0x0000000d000d7202 */ /* 0x000fe40000000f00 */
[----:B------:R-:W-:-:S05]  /*caf0*/  IADD3 R12, P0, PT, R12, R23, RZ ;  /* 0x000000170c0c7210 */ /* 0x000fca0007f1e0ff */
[----:B------:R-:W-:-:S05]  /*cb00*/  IMAD.X R13, R13, 0x1, R21, P0 ;  /* 0x000000010d0d7824 */ /* 0x000fca00000e0615 */
[----:B------:R-:W3:Y:S04]  /*cb10*/  LD.E.U16 R14, desc[UR12][R12.64+0x4] ;  /* 0x0000040c0c0e7980 */ /* 0x000ee8000c101500 */
[----:B------:R-:W3:Y:S02]  /*cb20*/  LD.E.U16 R17, desc[UR12][R12.64+0x6] ;  /* 0x0000060c0c117980 */ /* 0x000ee4000c101500 */
[----:B---3--:R-:W-:-:S05]  /*cb30*/  PRMT R17, R14, 0x5410, R17 ;  /* 0x000054100e117816 */ /* 0x008fca0000000011 */
[----:B--2---:R-:W-:-:S05]  /*cb40*/  HFMA2 R17, R6, R17, R19 ;  /* 0x0000001106117231 */ /* 0x004fca0000000013 */
[----:B------:R1:W-:Y:S02]  /*cb50*/  STL [R10+0x8], R17 ;  /* 0x000008110a007387 */ /* 0x0003e40000100800 */
.L_x_88:
[----:B------:R-:W-:Y:S05]  /*cb60*/  BSYNC.RECONVERGENT B0 ;  /* 0x0000000000007941 */ /* 0x000fea0003800200 */
.L_x_87:
[----:B------:R-:W-:Y:S01]  /*cb70*/  PRMT R4, R5, 0x5410, R4 ;  /* 0x0000541005047816 */ /* 0x000fe20000000004 */
[----:B------:R-:W-:Y:S04]  /*cb80*/  BSSY.RECONVERGENT B0, `(.L_x_100) ;  /* 0x00001a4000007945 */ /* 0x000fe80003800200 */
[----:B------:R-:W-:-:S05]  /*cb90*/  HFMA2 R15, R15, R4, 0.5, 0.5 ;  /* 0x380038000f0f7431 */ /* 0x000fca0000000004 */
[----:B------:R-:W-:-:S05]  /*cba0*/  PRMT R12, R15, 0x5432, R15 ;  /* 0x000054320f0c7816 */ /* 0x000fca000000000f */
[----:B------:R-:W-:-:S05]  /*cbb0*/  HSETP2.GT.AND P0, P1, R12, RZ.H0_H0, PT ;  /* 0x200000ff0c007234 */ /* 0x000fca0003904000 */
[----:B------:R-:W-:-:S13]  /*cbc0*/  PLOP3.LUT P0, PT, P0, P1, PT, 0x2f, 0xf2 ;  /* 0x0000000000f2781c */ /* 0x000fda0000702577 */
[----:B------:R-:W-:Y:S05]  /*cbd0*/  @P0 BRA `(.L_x_101) ;  /* 0x0000001800780947 */ /* 0x000fea0003800000 */
[----:B------:R-:W-:Y:S08]  /*cbe0*/  I2F.F16 R27, R27 ;  /* 0x0000001b001b7306 */ /* 0x000ff00000200c00 */
[----:B------:R-:W5:Y:S02]  /*cbf0*/  I2F.F16 R26, R26 ;  /* 0x0000001a001a7306 */ /* 0x000f640000200c00 */
[----:B-----5:R-:W-:-:S05]  /*cc00*/  PRMT R27, R27, 0x5410, R26 ;  /* 0x000054101b1b7816 */ /* 0x020fca000000001a */
[----:B------:R-:W-:-:S05]  /*cc10*/  HSETP2.GEU.AND P0, P1, R12, R27, PT ;  /* 0x0000001b0c007234 */ /* 0x000fca000390e000 */
[----:B------:R-:W-:-:S13]  /*cc20*/  PLOP3.LUT P0, PT, P0, P1, PT, 0xf8, 0x8f ;  /* 0x00000000008f781c */ /* 0x000fda0000703f70 */
[----:B------:R-:W-:Y:S05]  /*cc30*/  @P0 BRA `(.L_x_101) ;  /* 0x0000001800600947 */ /* 0x000fea0003800000 */
[----:B------:R-:W-:-:S09]  /*cc40*/  UISETP.GE.AND UP0, UPT, UR14, 0x1, UPT ;  /* 0x000000010e00788c */ /* 0x000fd2000bf06270 */
[----:B------:R-:W-:Y:S05]  /*cc50*/  BRA.U !UP0, `(.L_x_101) ;  /* 0x0000001908587547 */ /* 0x000fea000b800000 */
[----:B------:R-:W5:Y:S01]  /*cc60*/  F2I.F16.FLOOR.NTZ R4, R15.H1 ;  /* 0x1000000f00047305 */ /* 0x000f620000107100 */
[----:B------:R-:W-:Y:S01]  /*cc70*/  UIADD3 UR4, UPT, UPT, UR14, -0x1, URZ ;  /* 0xffffffff0e047890 */ /* 0x000fe2000fffe0ff */
[----:B-1----:R-:W-:-:S03]  /*cc80*/  IMAD.MOV.U32 R17, RZ, RZ, RZ ;  /* 0x000000ffff117224 */ /* 0x002fc600078e00ff */
[----:B------:R-:W-:-:S03]  /*cc90*/  UISETP.GE.U32.AND UP0, UPT, UR4, 0x3, UPT ;  /* 0x000000030400788c */ /* 0x000fc6000bf06070 */
[----:B0-----:R-:W0:Y:S08]  /*cca0*/  F2I.F16.FLOOR.NTZ R10, R15 ;  /* 0x0000000f000a7305 */ /* 0x001e300000107100 */
[----:B-----5:R-:W-:Y:S08]  /*ccb0*/  I2F.F16.RM R5, R4 ;  /* 0x0000000400057306 */ /* 0x020ff00000204c00 */
[----:B0-----:R-:W0:Y:S02]  /*ccc0*/  I2F.F16.RM R6, R10 ;  /* 0x0000000a00067306 */ /* 0x001e240000204c00 */
[----:B0-----:R-:W-:Y:S01]  /*ccd0*/  PRMT R5, R5, 0x5410, R6 ;  /* 0x0000541005057816 */ /* 0x001fe20000000006 */
[----:B------:R-:W-:-:S04]  /*cce0*/  IMAD R6, R25, R4, RZ ;  /* 0x0000000419067224 */ /* 0x000fc800078e02ff */
[----:B------:R-:W-:-:S04]  /*ccf0*/  HADD2 R5, R12, -R5 ;  /* 0x800000050c057230 */ /* 0x000fc80000000000 */
[----:B------:R-:W-:-:S05]  /*cd00*/  HADD2 R8, R8.H0_H0, -R5 ;  /* 0x8000000508087230 */ /* 0x000fca0000000800 */
[----:B------:R-:W-:-:S05]  /*cd10*/  PRMT R5, R8, 0x7632, R5 ;  /* 0x0000763208057816 */ /* 0x000fca0000000005 */
[----:B------:R-:W-:Y:S02]  /*cd20*/  HMUL2 R8, R8.H0_H0, R5 ;  /* 0x0000000508087232 */ /* 0x000fe40000000800 */
[----:B------:R-:W-:-:S03]  /*cd30*/  IMAD.SHL.U32 R5, R10, 0x2, RZ ;  /* 0x000000020a057824 */ /* 0x000fc600078e00ff */
[----:B------:R-:W-:Y:S01]  /*cd40*/  PRMT R12, R8, 0x5410, R8 ;  /* 0x00005410080c7816 */ /* 0x000fe20000000008 */
[----:B------:R-:W-:-:S04]  /*cd50*/  IMAD.IADD R8, R6, 0x1, R5 ;  /* 0x0000000106087824 */ /* 0x000fc800078e0205 */
[----:B------:R-:W-:Y:S02]  /*cd60*/  HMUL2 R11, R12, R11.H1_H1 ;  /* 0x3000000b0c0b7232 */ /* 0x000fe40000000000 */
[----:B------:R-:W-:Y:S01]  /*cd70*/  IMAD.IADD R4, R25, 0x1, R8 ;  /* 0x0000000119047824 */ /* 0x000fe200078e0208 */
[----:B------:R-:W-:Y:S06]  /*cd80*/  BRA.U !UP0, `(.L_x_102) ;  /* 0x0000000108b87547 */ /* 0x000fec000b800000 */
[----:B------:R-:W0:Y:S01]  /*cd90*/  S2R R13, SR_CgaCtaId ;  /* 0x00000000000d7919 */ /* 0x000e220000008800 */
[----:B------:R-:W-:Y:S01]  /*cda0*/  MOV R10, 0x400 ;  /* 0x00000400000a7802 */ /* 0x000fe20000000f00 */
[----:B------:R-:W1:Y:S03]  /*cdb0*/  S2R R12, SR_SWINHI ;  /* 0x00000000000c7919 */ /* 0x000e660000002f00 */
[----:B0-----:R-:W-:Y:S01]  /*cdc0*/  LEA R13, R13, R10, 0x18 ;  /* 0x0000000a0d0d7211 */ /* 0x001fe200078ec0ff */
[----:B------:R-:W-:-:S03]  /*cdd0*/  IMAD.MOV.U32 R10, RZ, RZ, RZ ;  /* 0x000000ffff0a7224 */ /* 0x000fc600078e00ff */
[----:B------:R-:W-:Y:S02]  /*cde0*/  MOV R16, R13 ;  /* 0x0000000d00107202 */ /* 0x000fe40000000f00 */
[----:B-1----:R-:W-:-:S07]  /*cdf0*/  MOV R17, R12 ;  /* 0x0000000c00117202 */ /* 0x002fce0000000f00 */
.L_x_103:
[C---:B------:R-:W-:Y:S01]  /*ce00*/  VIADD R19, R10.reuse, 0x1 ;  /* 0x000000010a137836 */ /* 0x040fe20000000000 */
[C-C-:B---3--:R-:W-:Y:S02]  /*ce10*/  PRMT R30, R10.reuse, 0x654, R16.reuse ;  /* 0x000006540a1e7816 */ /* 0x148fe40000000010 */
[-C--:B------:R-:W-:Y:S01]  /*ce20*/  MOV R31, R17.reuse ;  /* 0x00000011001f7202 */ /* 0x080fe20000000f00 */
[C---:B0-----:R-:W-:Y:S02]  /*ce30*/  VIADD R13, R10.reuse, 0x3 ;  /* 0x000000030a0d7836 */ /* 0x041fe40000000000 */
[C---:B------:R-:W-:Y:S01]  /*ce40*/  VIADD R15, R10.reuse, 0x2 ;  /* 0x000000020a0f7836 */ /* 0x040fe20000000000 */
[--C-:B------:R-:W-:Y:S02]  /*ce50*/  PRMT R18, R19, 0x654, R16.reuse ;  /* 0x0000065413127816 */ /* 0x100fe40000000010 */
[----:B------:R-:W-:Y:S01]  /*ce60*/  MOV R19, R17 ;  /* 0x0000001100137202 */ /* 0x000fe20000000f00 */
[----:B--2---:R-:W-:Y:S01]  /*ce70*/  IMAD.SHL.U32 R33, R10, 0x2, RZ ;  /* 0x000000020a217824 */ /* 0x004fe200078e00ff */
        /* <DEDUP_REMOVED lines=12> */
[----:B------:R-:W5:Y:S04]  /*cf40*/  LD.E.U16 R38, desc[UR12][R26.64] ;  /* 0x0000000c1a267980 */ /* 0x000f68000c101500 */
[----:B------:R-:W5:Y:S04]  /*cf50*/  LD.E.U16 R39, desc[UR12][R26.64+0x2] ;  /* 0x0000020c1a277980 */ /* 0x000f68000c101500 */
[----:B----4-:R-:W2:Y:S04]  /*cf60*/  LD.E.U16 R32, desc[UR12][R30.64+0x2] ;  /* 0x0000020c1e207980 */ /* 0x010ea8000c101500 */
[----:B------:R-:W4:Y:S04]  /*cf70*/  LD.E.U16 R36, desc[UR12][R22.64] ;  /* 0x0000000c16247980 */ /* 0x000f28000c101500 */
[----:B------:R-:W4:Y:S04]  /*cf80*/  LD.E.U16 R37, desc[UR12][R22.64+0x2] ;  /* 0x0000020c16257980 */ /* 0x000f28000c101500 */
[----:B------:R-:W4:Y:S01]  /*cf90*/  LDL.128 R12, [R33] ;  /* 0x00000000210c7983 */ /* 0x000f220000100c00 */
[----:B------:R-:W-:-:S05]  /*cfa0*/  VIADD R10, R10, 0x4 ;  /* 0x000000040a0a7836 */ /* 0x000fca0000000000 */
[----:B------:R-:W-:Y:S02]  /*cfb0*/  ISETP.NE.AND P0, PT, R10, R9, PT ;  /* 0x000000090a00720c */ /* 0x000fe40003f05270 */
[----:B---3--:R-:W-:Y:S02]  /*cfc0*/  PRMT R34, R34, 0x5410, R35 ;  /* 0x0000541022227816 */ /* 0x008fe40000000023 */
[----:B-----5:R-:W-:Y:S02]  /*cfd0*/  PRMT R38, R38, 0x5410, R39 ;  /* 0x0000541026267816 */ /* 0x020fe40000000027 */
[----:B--2---:R-:W-:Y:S02]  /*cfe0*/  PRMT R21, R21, 0x5410, R32 ;  /* 0x0000541015157816 */ /* 0x004fe40000000020 */
        /* <DEDUP_REMOVED lines=8> */
.L_x_102:
        /* <DEDUP_REMOVED lines=12> */
[----:B------:R-:W5:Y:S02]  /*d130*/  LDL R18, [R10] ;  /* 0x000000000a127983 */ /* 0x000f640000100800 */
[----:B------:R-:W-:-:S05]  /*d140*/  IMAD.WIDE R14, R8, 0x2, R14 ;  /* 0x00000002080e7825 */ /* 0x000fca00078e020e */
[----:B------:R-:W2:Y:S04]  /*d150*/  LD.E.U16 R16, desc[UR12][R14.64] ;  /* 0x0000000c0e107980 */ /* 0x000ea8000c101500 */
[----:B------:R-:W2:Y:S01]  /*d160*/  LD.E.U16 R19, desc[UR12][R14.64+0x2] ;  /* 0x0000020c0e137980 */ /* 0x000ea2000c101500 */
[----:B------:R-:W-:Y:S02]  /*d170*/  ISETP.NE.AND P1, PT, R20, 0x1, PT ;  /* 0x000000011400780c */ /* 0x000fe40003f25270 */
[----:B--2---:R-:W-:-:S05]  /*d180*/  PRMT R19, R16, 0x5410, R19 ;  /* 0x0000541010137816 */ /* 0x004fca0000000013 */
[----:B-----5:R-:W-:-:S05]  /*d190*/  HFMA2 R19, R11, R19, R18 ;  /* 0x000000130b137231 */ /* 0x020fca0000000012 */
[----:B------:R1:W-:Y:S01]  /*d1a0*/  STL [R10], R19 ;  /* 0x000000130a007387 */ /* 0x0003e20000100800 */
[----:B------:R-:W-:Y:S05]  /*d1b0*/  @!P1 BRA `(.L_x_104) ;  /* 0x0000000000589947 */ /* 0x000fea0003800000 */
[----:B------:R-:W-:Y:S01]  /*d1c0*/  VIADD R15, R17, 0x1 ;  /* 0x00000001110f7836 */ /* 0x000fe20000000000 */
[----:B------:R-:W2:Y:S04]  /*d1d0*/  LDL R18, [R10+0x4] ;  /* 0x000004000a127983 */ /* 0x000ea80000100800 */
[----:B------:R-:W-:Y:S02]  /*d1e0*/  PRMT R14, R15, 0x654, R12 ;  /* 0x000006540f0e7816 */ /* 0x000fe4000000000c */
[----:B------:R-:W-:-:S03]  /*d1f0*/  MOV R15, R13 ;  /* 0x0000000d000f7202 */ /* 0x000fc60000000f00 */
[----:B------:R-:W-:-:S05]  /*d200*/  IMAD.WIDE R14, R8, 0x2, R14 ;  /* 0x00000002080e7825 */ /* 0x000fca00078e020e */
[----:B------:R-:W5:Y:S04]  /*d210*/  LD.E.U16 R16, desc[UR12][R14.64] ;  /* 0x0000000c0e107980 */ /* 0x000f68000c101500 */
[----:B-1----:R-:W5:Y:S01]  /*d220*/  LD.E.U16 R19, desc[UR12][R14.64+0x2] ;  /* 0x0000020c0e137980 */ /* 0x002f62000c101500 */
[----:B------:R-:W-:Y:S02]  /*d230*/  ISETP.NE.AND P1, PT, R20, 0x2, PT ;  /* 0x000000021400780c */ /* 0x000fe40003f25270 */
[----:B-----5:R-:W-:-:S05]  /*d240*/  PRMT R19, R16, 0x5410, R19 ;  /* 0x0000541010137816 */ /* 0x020fca0000000013 */
        /* <DEDUP_REMOVED lines=8> */
[----:B------:R-:W5:Y:S04]  /*d2d0*/  LD.E.U16 R8, desc[UR12][R12.64] ;  /* 0x0000000c0c087980 */ /* 0x000f68000c101500 */
[----:B------:R-:W5:Y:S02]  /*d2e0*/  LD.E.U16 R15, desc[UR12][R12.64+0x2] ;  /* 0x0000020c0c0f7980 */ /* 0x000f64000c101500 */
[----:B-----5:R-:W-:-:S05]  /*d2f0*/  PRMT R15, R8, 0x5410, R15 ;  /* 0x00005410080f7816 */ /* 0x020fca000000000f */
[----:B--2---:R-:W-:-:S05]  /*d300*/  HFMA2 R15, R11, R15, R14 ;  /* 0x0000000f0b0f7231 */ /* 0x004fca000000000e */
[----:B------:R1:W-:Y:S02]  /*d310*/  STL [R10+0x8], R15 ;  /* 0x0000080f0a007387 */ /* 0x0003e40000100800 */
.L_x_104:
[----:B------:R-:W-:Y:S01]  /*d320*/  IADD3 R8, P1, PT, R6, R5, RZ ;  /* 0x0000000506087210 */ /* 0x000fe20007f3e0ff */
[----:B01----:R-:W-:Y:S01]  /*d330*/  IMAD.MOV.U32 R15, RZ, RZ, RZ ;  /* 0x000000ffff0f7224 */ /* 0x003fe200078e00ff */
[----:B------:R-:W-:-:S04]  /*d340*/  SHF.R.S32.HI R17, RZ, 0x1f, R5 ;  /* 0x0000001fff117819 */ /* 0x000fc80000011405 */
[----:B------:R-:W-:Y:S01]  /*d350*/  LEA.HI.X.SX32 R21, R6, R17, 0x1, P1 ;  /* 0x0000001106157211 */ /* 0x000fe200008f0eff */
[----:B------:R-:W-:Y:S06]  /*d360*/  BRA.U !UP0, `(.L_x_105) ;  /* 0x0000000108d07547 */ /* 0x000fec000b800000 */
        /* <DEDUP_REMOVED lines=9> */
.L_x_106:
[----:B------:R-:W-:Y:S02]  /*d400*/  UIADD3 UR8, UPT, UPT, UR4, 0x2, URZ ;  /* 0x0000000204087890 */ /* 0x000fe4000fffe0ff */
[----:B------:R-:W-:Y:S01]  /*d410*/  UPRMT UR20, UR4, 0x654, UR18 ;  /* 0x0000065404147896 */ /* 0x000fe20008000012 */
[----:B------:R-:W-:Y:S01]  /*d420*/  UMOV UR21, UR19 ;  /* 0x0000001300157c82 */ /* 0x000fe20008000000 */
[----:B------:R-:W-:Y:S02]  /*d430*/  UIADD3 UR6, UPT, UPT, UR4, 0x1, URZ ;  /* 0x0000000104067890 */ /* 0x000fe4000fffe0ff */
[----:B------:R-:W-:Y:S02]  /*d440*/  UIADD3 UR10, UPT, UPT, UR4, 0x3, URZ ;  /* 0x00000003040a7890 */ /* 0x000fe4000fffe0ff */
[----:B------:R-:W-:Y:S01]  /*d450*/  UPRMT UR8, UR8, 0x654, UR18 ;  /* 0x0000065408087896 */ /* 0x000fe20008000012 */
[----:B------:R-:W-:Y:S01]  /*d460*/  UMOV UR9, UR19 ;  /* 0x0000001300097c82 */ /* 0x000fe20008000000 */
[----:B---3--:R-:W-:Y:S01]  /*d470*/  IADD3 R30, P1, PT, R38, UR20, RZ ;  /* 0x00000014261e7c10 */ /* 0x008fe2000ff3e0ff */
[----:B------:R-:W-:Y:S01]  /*d480*/  UPRMT UR6, UR6, 0x654, UR18 ;  /* 0x0000065406067896 */ /* 0x000fe20008000012 */
[----:B------:R-:W-:Y:S01]  /*d490*/  UMOV UR7, UR19 ;  /* 0x0000001300077c82 */ /* 0x000fe20008000000 */
[----:B------:R-:W-:Y:S01]  /*d4a0*/  UPRMT UR10, UR10, 0x654, UR18 ;  /* 0x000006540a0a7896 */ /* 0x000fe20008000012 */
[----:B------:R-:W-:Y:S01]  /*d4b0*/  UMOV UR11, UR19 ;  /* 0x00000013000b7c82 */ /* 0x000fe20008000000 */
[----:B------:R-:W-:Y:S01]  /*d4c0*/  IADD3.X R31, PT, PT, R36, UR21, RZ, P1, !PT ;  /* 0x00000015241f7c10 */ /* 0x000fe20008ffe4ff */
[----:B------:R-:W-:Y:S01]  /*d4d0*/  USHF.L.U32 UR17, UR4, 0x1, URZ ;  /* 0x0000000104117899 */ /* 0x000fe200080006ff */
[----:B------:R-:W-:-:S02]  /*d4e0*/  IADD3 R18, P2, PT, R38, UR8, RZ ;  /* 0x0000000826127c10 */ /* 0x000fc4000ff5e0ff */
[C---:B------:R-:W-:Y:S01]  /*d4f0*/  IADD3 R26, P1, PT, R38.reuse, UR6, RZ ;  /* 0x00000006261a7c10 */ /* 0x040fe2000ff3e0ff */
[----:B------:R-:W3:Y:S01]  /*d500*/  LD.E.U16 R10, desc[UR12][R30.64+0x4] ;  /* 0x0000040c1e0a7980 */ /* 0x000ee2000c101500 */
[----:B--2---:R-:W-:Y:S02]  /*d510*/  IADD3 R22, P3, PT, R38, UR10, RZ ;  /* 0x0000000a26167c10 */ /* 0x004fe4000ff7e0ff */
[C---:B------:R-:W-:Y:S01]  /*d520*/  IADD3.X R19, PT, PT, R36.reuse, UR9, RZ, P2, !PT ;  /* 0x0000000924137c10 */ /* 0x040fe200097fe4ff */
[----:B------:R-:W-:Y:S01]  /*d530*/  ULEA UR17, UR17, UR15, 0x1 ;  /* 0x0000000f11117291 */ /* 0x000fe2000f8e08ff */
[C---:B------:R-:W-:Y:S01]  /*d540*/  IADD3.X R27, PT, PT, R36.reuse, UR7, RZ, P1, !PT ;  /* 0x00000007241b7c10 */ /* 0x040fe20008ffe4ff */
[----:B------:R-:W3:Y:S01]  /*d550*/  LD.E.U16 R33, desc[UR12][R30.64+0x6] ;  /* 0x0000060c1e217980 */ /* 0x000ee2000c101500 */
[----:B------:R-:W-:-:S03]  /*d560*/  IADD3.X R23, PT, PT, R36, UR11, RZ, P3, !PT ;  /* 0x0000000b24177c10 */ /* 0x000fc60009ffe4ff */
[----:B----4-:R-:W2:Y:S04]  /*d570*/  LD.E.U16 R32, desc[UR12][R18.64+0x4] ;  /* 0x0000040c12207980 */ /* 0x010ea8000c101500 */
[----:B------:R-:W2:Y:S04]  /*d580*/  LD.E.U16 R37, desc[UR12][R18.64+0x6] ;  /* 0x0000060c12257980 */ /* 0x000ea8000c101500 */
[----:B------:R-:W4:Y:S04]  /*d590*/  LD.E.U16 R16, desc[UR12][R26.64+0x4] ;  /* 0x0000040c1a107980 */ /* 0x000f28000c101500 */
[----:B------:R-:W4:Y:S04]  /*d5a0*/  LD.E.U16 R35, desc[UR12][R26.64+0x6] ;  /* 0x0000060c1a237980 */ /* 0x000f28000c101500 */
[----:B------:R-:W5:Y:S04]  /*d5b0*/  LD.E.U16 R34, desc[UR12][R22.64+0x4] ;  /* 0x0000040c16227980 */ /* 0x000f68000c101500 */
[----:B------:R-:W5:Y:S04]  /*d5c0*/  LD.E.U16 R39, desc[UR12][R22.64+0x6] ;  /* 0x0000060c16277980 */ /* 0x000f68000c101500 */
[----:B0-----:R-:W5:Y:S01]  /*d5d0*/  LDL.128 R12, [UR17] ;  /* 0x00000011ff0c7983 */ /* 0x001f620008100c00 */
[----:B------:R-:W-:-:S06]  /*d5e0*/  UIADD3 UR4, UPT, UPT, UR4, 0x4, URZ ;  /* 0x0000000404047890 */ /* 0x000fcc000fffe0ff */
        /* <DEDUP_REMOVED lines=12> */
.L_x_105:
[----:B------:R-:W-:Y:S05]  /*d6b0*/  @!P0 BRA `(.L_x_107) ;  /* 0x0000000000b88947 */ /* 0x000fea0003800000 */
[----:B------:R-:W0:Y:S01]  /*d6c0*/  S2R R13, SR_CgaCtaId ;  /* 0x00000000000d7919 */ /* 0x000e220000008800 */
[----:B------:R-:W-:Y:S02]  /*d6d0*/  MOV R10, 0x400 ;  /* 0x00000400000a7802 */ /* 0x000fe40000000f00 */
[C---:B------:R-:W-:Y:S01]  /*d6e0*/  SHF.L.U64.HI R21, R8.reuse, 0x1, R21 ;  /* 0x0000000108157819 */ /* 0x040fe20000010215 */
[----:B------:R-:W1:Y:S01]  /*d6f0*/  S2R R14, SR_SWINHI ;  /* 0x00000000000e7919 */ /* 0x000e620000002f00 */
[----:B0-----:R-:W-:Y:S01]  /*d700*/  LEA R13, R13, R10, 0x18 ;  /* 0x0000000a0d0d7211 */ /* 0x001fe200078ec0ff */
[----:B------:R-:W-:Y:S02]  /*d710*/  IMAD.SHL.U32 R10, R8, 0x2, RZ ;  /* 0x00000002080a7824 */ /* 0x000fe400078e00ff */
[----:B------:R-:W-:Y:S01]  /*d720*/  IMAD.SHL.U32 R8, R15, 0x2, RZ ;  /* 0x000000020f087824 */ /* 0x000fe200078e00ff */
[----:B------:R-:W-:Y:S02]  /*d730*/  MOV R12, R13 ;  /* 0x0000000d000c7202 */ /* 0x000fe40000000f00 */
[----:B-1----:R-:W-:-:S02]  /*d740*/  MOV R13, R14 ;  /* 0x0000000e000d7202 */ /* 0x002fc40000000f00 */
[----:B------:R-:W-:Y:S02]  /*d750*/  PRMT R18, R15, 0x654, R12 ;  /* 0x000006540f127816 */ /* 0x000fe4000000000c */
[----:B------:R-:W-:Y:S02]  /*d760*/  MOV R19, R13 ;  /* 0x0000000d00137202 */ /* 0x000fe40000000f00 */
[----:B------:R-:W-:Y:S02]  /*d770*/  LEA R8, R8, UR15, 0x1 ;  /* 0x0000000f08087c11 */ /* 0x000fe4000f8e08ff */
[----:B------:R-:W-:-:S03]  /*d780*/  IADD3 R18, P1, PT, R18, R10, RZ ;  /* 0x0000000a12127210 */ /* 0x000fc60007f3e0ff */
[----:B------:R-:W5:Y:S02]  /*d790*/  LDL R16, [R8] ;  /* 0x0000000008107983 */ /* 0x000f640000100800 */
[----:B------:R-:W-:-:S05]  /*d7a0*/  IMAD.X R19, R19, 0x1, R21, P1 ;  /* 0x0000000113137824 */ /* 0x000fca00008e0615 */
[----:B------:R-:W2:Y:S04]  /*d7b0*/  LD.E.U16 R14, desc[UR12][R18.64+0x4] ;  /* 0x0000040c120e7980 */ /* 0x000ea8000c101500 */
[----:B---3--:R-:W2:Y:S01]  /*d7c0*/  LD.E.U16 R23, desc[UR12][R18.64+0x6] ;  /* 0x0000060c12177980 */ /* 0x008ea2000c101500 */
        /* <DEDUP_REMOVED lines=8> */
[----:B------:R-:W-:Y:S02]  /*d850*/  MOV R19, R13 ;  /* 0x0000000d00137202 */ /* 0x000fe40000000f00 */
[----:B------:R-:W-:-:S05]  /*d860*/  IADD3 R18, P1, PT, R18, R10, RZ ;  /* 0x0000000a12127210 */ /* 0x000fca0007f3e0ff */
[----:B------:R-:W-:-:S05]  /*d870*/  IMAD.X R19, R19, 0x1, R21, P1 ;  /* 0x0000000113137824 */ /* 0x000fca00008e0615 */
        /* <DEDUP_REMOVED lines=18> */
.L_x_107:
[----:B------:R-:W-:Y:S01]  /*d9a0*/  IMAD.MOV.U32 R19, RZ, RZ, RZ ;  /* 0x000000ffff137224 */ /* 0x000fe200078e00ff */
[----:B------:R-:W-:Y:S06]  /*d9b0*/  BRA.U !UP0, `(.L_x_108) ;  /* 0x0000000108b87547 */ /* 0x000fec000b800000 */
[----:B------:R-:W5:Y:S01]  /*d9c0*/  S2R R13, SR_CgaCtaId ;  /* 0x00000000000d7919 */ /* 0x000f620000008800 */
[----:B01----:R-:W-:Y:S01]  /*d9d0*/  MOV R8, 0x400 ;  /* 0x0000040000087802 */ /* 0x003fe20000000f00 */
[----:B------:R-:W0:Y:S03]  /*d9e0*/  S2R R10, SR_SWINHI ;  /* 0x00000000000a7919 */ /* 0x000e260000002f00 */
[----:B-----5:R-:W-:Y:S01]  /*d9f0*/  LEA R13, R13, R8, 0x18 ;  /* 0x000000080d0d7211 */ /* 0x020fe200078ec0ff */
[----:B------:R-:W-:-:S03]  /*da00*/  IMAD.MOV.U32 R8, RZ, RZ, RZ ;  /* 0x000000ffff087224 */ /* 0x000fc600078e00ff */
[----:B------:R-:W-:Y:S02]  /*da10*/  MOV R18, R13 ;  /* 0x0000000d00127202 */ /* 0x000fe40000000f00 */
[----:B0-----:R-:W-:-:S07]  /*da20*/  MOV R19, R10 ;  /* 0x0000000a00137202 */ /* 0x001fce0000000f00 */
.L_x_109:
[C---:B---3--:R-:W-:Y:S01]  /*da30*/  VIADD R23, R8.reuse, 0x1 ;  /* 0x0000000108177836 */ /* 0x048fe20000000000 */
[C-C-:B----4-:R-:W-:Y:S02]  /*da40*/  PRMT R32, R8.reuse, 0x654, R18.reuse ;  /* 0x0000065408207816 */ /* 0x150fe40000000012 */
[-C--:B--2---:R-:W-:Y:S01]  /*da50*/  MOV R33, R19.reuse ;  /* 0x0000001300217202 */ /* 0x084fe20000000f00 */
[C---:B0-----:R-:W-:Y:S02]  /*da60*/  VIADD R13, R8.reuse, 0x3 ;  /* 0x00000003080d7836 */ /* 0x041fe40000000000 */
[C---:B------:R-:W-:Y:S01]  /*da70*/  VIADD R15, R8.reuse, 0x2 ;  /* 0x00000002080f7836 */ /* 0x040fe20000000000 */
        /* <DEDUP_REMOVED lines=8> */
[----:B------:R-:W-:Y:S01]  /*db00*/  IMAD.WIDE R22, R4, 0x2, R22 ;  /* 0x0000000204167825 */ /* 0x000fe200078e0216 */
        /* <DEDUP_REMOVED lines=13> */
[----:B------:R-:W-:Y:S02]  /*dbe0*/  ISETP.NE.AND P1, PT, R8, R9, PT ;  /* 0x000000090800720c */ /* 0x000fe40003f25270 */
        /* <DEDUP_REMOVED lines=10> */
[----:B------:R-:W-:-:S07]  /*dc90*/  IMAD.MOV.U32 R19, RZ, RZ, R9 ;  /* 0x000000ffff137224 */ /* 0x000fce00078e0009 */
.L_x_108:
[----:B------:R-:W-:Y:S05]  /*dca0*/  @!P0 BRA `(.L_x_110) ;  /* 0x0000000000a48947 */ /* 0x000fea0003800000 */
[----:B0-----:R-:W0:Y:S01]  /*dcb0*/  S2R R13, SR_CgaCtaId ;  /* 0x00000000000d7919 */ /* 0x001e220000008800 */
[----:B-1----:R-:W-:Y:S01]  /*dcc0*/  MOV R8, 0x400 ;  /* 0x0000040000087802 */ /* 0x002fe20000000f00 */
        /* <DEDUP_REMOVED lines=23> */
[----:B0-----:R-:W5:Y:S01]  /*de40*/  LD.E.U16 R21, desc[UR12][R14.64+0x2] ;  /* 0x0000020c0e157980 */ /* 0x001f62000c101500 */
        /* <DEDUP_REMOVED lines=15> */
.L_x_110:
[----:B------:R-:W-:Y:S02]  /*df40*/  IMAD.IADD R4, R25, 0x1, R6 ;  /* 0x0000000119047824 */ /* 0x000fe400078e0206 */
[----:B0-----:R-:W-:-:S03]  /*df50*/  IMAD.MOV.U32 R13, RZ, RZ, RZ ;  /* 0x000000ffff0d7224 */ /* 0x001fc600078e00ff */
[----:B------:R-:W-:-:S04]  /*df60*/  IADD3 R6, P1, PT, R5, R4, RZ ;  /* 0x0000000405067210 */ /* 0x000fc80007f3e0ff */
[----:B------:R-:W-:Y:S01]  /*df70*/  LEA.HI.X.SX32 R17, R4, R17, 0x1, P1 ;  /* 0x0000001104117211 */ /* 0x000fe200008f0eff */
[----:B------:R-:W-:Y:S08]  /*df80*/  BRA.U !UP0, `(.L_x_111) ;  /* 0x0000000108d07547 */ /* 0x000ff0000b800000 */
[----:B------:R-:W0:Y:S01]  /*df90*/  S2R R5, SR_CgaCtaId ;  /* 0x0000000000057919 */ /* 0x000e220000008800 */
[----:B------:R-:W-:Y:S01]  /*dfa0*/  MOV R4, 0x400 ;  /* 0x0000040000047802 */ /* 0x000fe20000000f00 */
[----:B------:R-:W-:Y:S01]  /*dfb0*/  IMAD.MOV.U32 R16, RZ, RZ, RZ ;  /* 0x000000ffff107224 */ /* 0x000fe200078e00ff */
[C---:B-1----:R-:W-:Y:S01]  /*dfc0*/  SHF.L.U64.HI R8, R6.reuse, 0x1, R17 ;  /* 0x0000000106087819 */ /* 0x042fe20000010211 */
[----:B------:R-:W1:Y:S01]  /*dfd0*/  S2R R13, SR_SWINHI ;  /* 0x00000000000d7919 */ /* 0x000e620000002f00 */
[----:B------:R-:W-:Y:S01]  /*dfe0*/  IMAD.SHL.U32 R10, R6, 0x2, RZ ;  /* 0x00000002060a7824 */ /* 0x000fe200078e00ff */
[----:B0-----:R-:W-:-:S04]  /*dff0*/  LEA R4, R5, R4, 0x18 ;  /* 0x0000000405047211 */ /* 0x001fc800078ec0ff */
[----:B------:R-:W-:Y:S02]  /*e000*/  MOV R4, R4 ;  /* 0x0000000400047202 */ /* 0x000fe40000000f00 */
[----:B-1----:R-:W-:-:S07]  /*e010*/  MOV R5, R13 ;  /* 0x0000000d00057202 */ /* 0x002fce0000000f00 */
.L_x_112:
[C---:B------:R-:W-:Y:S01]  /*e020*/  VIADD R27, R16.reuse, 0x2 ;  /* 0x00000002101b7836 */ /* 0x040fe20000000000 */
[C-C-:B0-----:R-:W-:Y:S02]  /*e030*/  PRMT R12, R16.reuse, 0x654, R4.reuse ;  /* 0x00000654100c7816 */ /* 0x141fe40000000004 */
[-C--:B------:R-:W-:Y:S01]  /*e040*/  MOV R13, R5.reuse ;  /* 0x00000005000d7202 */ /* 0x080fe20000000f00 */
[C---:B------:R-:W-:Y:S02]  /*e050*/  VIADD R15, R16.reuse, 0x1 ;  /* 0x00000001100f7836 */ /* 0x040fe40000000000 */
[----:B---3--:R-:W-:Y:S01]  /*e060*/  VIADD R31, R16, 0x3 ;  /* 0x00000003101f7836 */ /* 0x008fe20000000000 */
[----:B------:R-:W-:Y:S02]  /*e070*/  PRMT R26, R27, 0x654, R4 ;  /* 0x000006541b1a7816 */ /* 0x000fe40000000004 */
[----:B------:R-:W-:Y:S02]  /*e080*/  MOV R27, R5 ;  /* 0x00000005001b7202 */ /* 0x000fe40000000f00 */
[----:B------:R-:W-:-:S02]  /*e090*/  IADD3 R18, P1, PT, R12, R10, RZ ;  /* 0x0000000a0c127210 */ /* 0x000fc40007f3e0ff */
[--C-:B------:R-:W-:Y:S02]  /*e0a0*/  PRMT R14, R15, 0x654, R4.reuse ;  /* 0x000006540f0e7816 */ /* 0x100fe40000000004 */
[-C--:B------:R-:W-:Y:S02]  /*e0b0*/  MOV R15, R5.reuse ;  /* 0x00000005000f7202 */ /* 0x080fe40000000f00 */
[----:B------:R-:W-:Y:S02]  /*e0c0*/  PRMT R30, R31, 0x654, R4 ;  /* 0x000006541f1e7816 */ /* 0x000fe40000000004 */
[----:B------:R-:W-:Y:S01]  /*e0d0*/  MOV R31, R5 ;  /* 0x00000005001f7202 */ /* 0x000fe20000000f00 */
[----:B------:R-:W-:Y:S01]  /*e0e0*/  IMAD.X R19, R13, 0x1, R8, P1 ;  /* 0x000000010d137824 */ /* 0x000fe200008e0608 */
[-C--:B------:R-:W-:Y:S02]  /*e0f0*/  IADD3 R26, P2, PT, R26, R10.reuse, RZ ;  /* 0x0000000a1a1a7210 */ /* 0x080fe40007f5e0ff */
[----:B--2---:R-:W-:-:S02]  /*e100*/  IADD3 R22, P1, PT, R14, R10, RZ ;  /* 0x0000000a0e167210 */ /* 0x004fc40007f3e0ff */
[----:B------:R-:W-:Y:S01]  /*e110*/  IADD3 R30, P3, PT, R30, R10, RZ ;  /* 0x0000000a1e1e7210 */ /* 0x000fe20007f7e0ff */
[--C-:B------:R-:W-:Y:S01]  /*e120*/  IMAD.X R27, R27, 0x1, R8.reuse, P2 ;  /* 0x000000011b1b7824 */ /* 0x100fe200010e0608 */
[----:B------:R-:W2:Y:S01]  /*e130*/  LD.E.U16 R21, desc[UR12][R18.64+0x4] ;  /* 0x0000040c12157980 */ /* 0x000ea2000c101500 */
[----:B------:R-:W-:Y:S02]  /*e140*/  IMAD.SHL.U32 R12, R16, 0x2, RZ ;  /* 0x00000002100c7824 */ /* 0x000fe400078e00ff */
[--C-:B------:R-:W-:Y:S01]  /*e150*/  IMAD.X R23, R15, 0x1, R8.reuse, P1 ;  /* 0x000000010f177824 */ /* 0x100fe200008e0608 */
[----:B----4-:R-:W2:Y:S01]  /*e160*/  LD.E.U16 R32, desc[UR12][R18.64+0x6] ;  /* 0x0000060c12207980 */ /* 0x010ea2000c101500 */
[----:B------:R-:W-:Y:S01]  /*e170*/  IMAD.X R31, R31, 0x1, R8, P3 ;  /* 0x000000011f1f7824 */ /* 0x000fe200018e0608 */
[----:B------:R-:W-:Y:S02]  /*e180*/  LEA R25, R12, UR15, 0x1 ;  /* 0x0000000f0c197c11 */ /* 0x000fe4000f8e08ff */
[----:B------:R-:W3:Y:S04]  /*e190*/  LD.E.U16 R35, desc[UR12][R26.64+0x4] ;  /* 0x0000040c1a237980 */ /* 0x000ee8000c101500 */
[----:B------:R-:W3:Y:S04]  /*e1a0*/  LD.E.U16 R36, desc[UR12][R26.64+0x6] ;  /* 0x0000060c1a247980 */ /* 0x000ee8000c101500 */
[----:B------:R-:W4:Y:S04]  /*e1b0*/  LD.E.U16 R33, desc[UR12][R22.64+0x4] ;  /* 0x0000040c16217980 */ /* 0x000f28000c101500 */
[----:B------:R-:W4:Y:S04]  /*e1c0*/  LD.E.U16 R34, desc[UR12][R22.64+0x6] ;  /* 0x0000060c16227980 */ /* 0x000f28000c101500 */
[----:B------:R-:W5:Y:S04]  /*e1d0*/  LD.E.U16 R37, desc[UR12][R30.64+0x4] ;  /* 0x0000040c1e257980 */ /* 0x000f68000c101500 */
[----:B------:R-:W5:Y:S04]  /*e1e0*/  LD.E.U16 R38, desc[UR12][R30.64+0x6] ;  /* 0x0000060c1e267980 */ /* 0x000f68000c101500 */
[----:B------:R-:W5:Y:S01]  /*e1f0*/  LDL.128 R12, [R25] ;  /* 0x00000000190c7983 */ /* 0x000f620000100c00 */
[----:B------:R-:W-:-:S05]  /*e200*/  VIADD R16, R16, 0x4 ;  /* 0x0000000410107836 */ /* 0x000fca0000000000 */
[----:B------:R-:W-:Y:S02]  /*e210*/  ISETP.NE.AND P1, PT, R16, R9, PT ;  /* 0x000000091000720c */ /* 0x000fe40003f25270 */
        /* <DEDUP_REMOVED lines=10> */
[----:B0-----:R-:W-:-:S07]  /*e2c0*/  IMAD.MOV.U32 R13, RZ, RZ, R9 ;  /* 0x000000ffff0d7224 */ /* 0x001fce00078e0009 */
.L_x_111:
[----:B------:R-:W-:Y:S05]  /*e2d0*/  @!P0 BRA `(.L_x_101) ;  /* 0x0000000000b88947 */ /* 0x000fea0003800000 */
[----:B------:R-:W0:Y:S01]  /*e2e0*/  S2R R5, SR_CgaCtaId ;  /* 0x0000000000057919 */ /* 0x000e220000008800 */
[----:B------:R-:W-:Y:S01]  /*e2f0*/  MOV R4, 0x400 ;  /* 0x0000040000047802 */ /* 0x000fe20000000f00 */
[C---:B------:R-:W-:Y:S01]  /*e300*/  IMAD.SHL.U32 R19, R6.reuse, 0x2, RZ ;  /* 0x0000000206137824 */ /* 0x040fe200078e00ff */
[----:B------:R-:W-:Y:S01]  /*e310*/  SHF.L.U64.HI R17, R6, 0x1, R17 ;  /* 0x0000000106117819 */ /* 0x000fe20000010211 */
[----:B------:R-:W5:Y:S01]  /*e320*/  S2R R9, SR_SWINHI ;  /* 0x0000000000097919 */ /* 0x000f620000002f00 */
[----:B------:R-:W-:-:S05]  /*e330*/  IMAD.SHL.U32 R6, R13, 0x2, RZ ;  /* 0x000000020d067824 */ /* 0x000fca00078e00ff */
[----:B------:R-:W-:-:S05]  /*e340*/  LEA R10, R6, UR15, 0x1 ;  /* 0x0000000f060a7c11 */ /* 0x000fca000f8e08ff */
[----:B------:R-:W2:Y:S01]  /*e350*/  LDL R12, [R10] ;  /* 0x000000000a0c7983 */ /* 0x000ea20000100800 */
[----:B0-----:R-:W-:-:S04]  /*e360*/  LEA R4, R5, R4, 0x18 ;  /* 0x0000000405047211 */ /* 0x001fc800078ec0ff */
[----:B------:R-:W-:Y:S02]  /*e370*/  MOV R4, R4 ;  /* 0x0000000400047202 */ /* 0x000fe40000000f00 */
[----:B-----5:R-:W-:Y:S02]  /*e380*/  MOV R5, R9 ;  /* 0x0000000900057202 */ /* 0x020fe40000000f00 */
[----:B-1----:R-:W-:Y:S02]  /*e390*/  PRMT R8, R13, 0x654, R4 ;  /* 0x000006540d087816 */ /* 0x002fe40000000004 */
[----:B------:R-:W-:Y:S02]  /*e3a0*/  MOV R9, R5 ;  /* 0x0000000500097202 */ /* 0x000fe40000000f00 */
[----:B------:R-:W-:-:S05]  /*e3b0*/  IADD3 R8, P0, PT, R8, R19, RZ ;  /* 0x0000001308087210 */ /* 0x000fca0007f1e0ff */
[----:B------:R-:W-:-:S05]  /*e3c0*/  IMAD.X R9, R9, 0x1, R17, P0 ;  /* 0x0000000109097824 */ /* 0x000fca00000e0611 */
[----:B------:R-:W5:Y:S04]  /*e3d0*/  LD.E.U16 R6, desc[UR12][R8.64+0x4] ;  /* 0x0000040c08067980 */ /* 0x000f68000c101500 */
[----:B------:R-:W5:Y:S01]  /*e3e0*/  LD.E.U16 R15, desc[UR12][R8.64+0x6] ;  /* 0x0000060c080f7980 */ /* 0x000f62000c101500 */
[----:B------:R-:W-:Y:S01]  /*e3f0*/  IMAD.MOV.U32 R14, RZ, RZ, R11 ;  /* 0x000000ffff0e7224 */ /* 0x000fe200078e000b */
[----:B------:R-:W-:Y:S02]  /*e400*/  ISETP.NE.AND P0, PT, R20, 0x1, PT ;  /* 0x000000011400780c */ /* 0x000fe40003f05270 */
[----:B-----5:R-:W-:-:S05]  /*e410*/  PRMT R11, R6, 0x5410, R15 ;  /* 0x00005410060b7816 */ /* 0x020fca000000000f */
[----:B--2---:R-:W-:-:S05]  /*e420*/  HFMA2 R11, R14, R11, R12 ;  /* 0x0000000b0e0b7231 */ /* 0x004fca000000000c */
        /* <DEDUP_REMOVED lines=8> */
[----:B------:R-:W5:Y:S04]  /*e4b0*/  LD.E.U16 R6, desc[UR12][R8.64+0x4] ;  /* 0x0000040c08067980 */ /* 0x000f68000c101500 */
[----:B0-----:R-:W5:Y:S01]  /*e4c0*/  LD.E.U16 R11, desc[UR12][R8.64+0x6] ;  /* 0x0000060c080b7980 */ /* 0x001f62000c101500 */
[----:B------:R-:W-:-:S13]  /*e4d0*/  ISETP.NE.AND P1, PT, R20, 0x2, PT ;  /* 0x000000021400780c */ /* 0x000fda0003f25270 */
[----:B------:R-:W-:Y:S01]  /*e4e0*/  @P1 VIADD R13, R13, 0x2 ;  /* 0x000000020d0d1836 */ /* 0x000fe20000000000 */
[----:B------:R-:W3:Y:S04]  /*e4f0*/  @P1 LDL R8, [R10+0x8] ;  /* 0x000008000a081983 */ /* 0x000ee80000100800 */
[----:B------:R-:W-:Y:S02]  /*e500*/  @P1 PRMT R4, R13, 0x654, R4 ;  /* 0x000006540d041816 */ /* 0x000fe40000000004 */
[----:B------:R-:W-:Y:S02]  /*e510*/  @P1 MOV R5, R5 ;  /* 0x0000000500051202 */ /* 0x000fe40000000f00 */
[----:B------:R-:W-:-:S05]  /*e520*/  @P1 IADD3 R4, P0, PT, R4, R19, RZ ;  /* 0x0000001304041210 */ /* 0x000fca0007f1e0ff */
[----:B------:R-:W-:Y:S01]  /*e530*/  @P1 IMAD.X R5, R5, 0x1, R17, P0 ;  /* 0x0000000105051824 */ /* 0x000fe200000e0611 */
[----:B-----5:R-:W-:-:S05]  /*e540*/  PRMT R11, R6, 0x5410, R11 ;  /* 0x00005410060b7816 */ /* 0x020fca000000000b */
[----:B--2---:R-:W-:-:S05]  /*e550*/  HFMA2 R11, R14, R11, R12 ;  /* 0x0000000b0e0b7231 */ /* 0x004fca000000000c */
[----:B------:R0:W-:Y:S04]  /*e560*/  STL [R10+0x4], R11 ;  /* 0x0000040b0a007387 */ /* 0x0001e80000100800 */
[----:B------:R-:W2:Y:S04]  /*e570*/  @P1 LD.E.U16 R6, desc[UR12][R4.64+0x4] ;  /* 0x0000040c04061980 */ /* 0x000ea8000c101500 */
[----:B------:R-:W2:Y:S02]  /*e580*/  @P1 LD.E.U16 R9, desc[UR12][R4.64+0x6] ;  /* 0x0000060c04091980 */ /* 0x000ea4000c101500 */
[----:B--2---:R-:W-:-:S05]  /*e590*/  PRMT R9, R6, 0x5410, R9 ;  /* 0x0000541006097816 */ /* 0x004fca0000000009 */
[----:B---3--:R-:W-:-:S05]  /*e5a0*/  @P1 HFMA2 R9, R14, R9, R8 ;  /* 0x000000090e091231 */ /* 0x008fca0000000008 */
[----:B------:R0:W-:Y:S02]  /*e5b0*/  @P1 STL [R10+0x8], R9 ;  /* 0x000008090a001387 */ /* 0x0001e40000100800 */
.L_x_101:
[----:B------:R-:W-:Y:S05]  /*e5c0*/  BSYNC.RECONVERGENT B0 ;  /* 0x0000000000007941 */ /* 0x000fea0003800200 */
.L_x_100:
[----:B-1----:R-:W5:Y:S04]  /*e5d0*/  LDL.128 R12, [R1] ;  /* 0x00000000010c7983 */ /* 0x002f680000100c00 */
[----:B0-----:R-:W2:Y:S01]  /*e5e0*/  LDL.128 R8, [R1+0x10] ;  /* 0x0000100001087983 */ /* 0x001ea20000100c00 */
[----:B------:R-:W-:Y:S01]  /*e5f0*/  VIADD R0, R0, 0x1 ;  /* 0x0000000100007836 */ /* 0x000fe20000000000 */
[----:B------:R-:W-:-:S04]  /*e600*/  IADD3 R6, P1, PT, R28, 0x20, RZ ;  /* 0x000000201c067810 */ /* 0x000fc80007f3e0ff */
[----:B------:R-:W-:Y:S01]  /*e610*/  ISETP.NE.AND P0, PT, R0, 0x4, PT ;  /* 0x000000040000780c */ /* 0x000fe20003f05270 */
[----:B------:R-:W-:Y:S01]  /*e620*/  IMAD.X R21, RZ, RZ, R29, P1 ;  /* 0x000000ffff157224 */ /* 0x000fe200008e061d */
[----:B-----5:R0:W-:Y:S04]  /*e630*/  STG.E.128.STRONG.GPU desc[UR12][R28.64], R12 ;  /* 0x0000000c1c007986 */ /* 0x0201e8000c10fd0c */
[----:B--2---:R0:W-:Y:S07]  /*e640*/  STG.E.128.STRONG.GPU desc[UR12][R28.64+0x10], R8 ;  /* 0x000010081c007986 */ /* 0x0041ee000c10fd0c */
[----:B------:R-:W-:Y:S05]  /*e650*/  @P0 BRA `(.L_x_113) ;  /* 0xffffff24004c0947 */ /* 0x000fea000383ffff */
[----:B------:R-:W-:-:S05]  /*e660*/  VIADD R24, R24, 0x1 ;  /* 0x0000000118187836 */ /* 0x000fca0000000000 */
[----:B------:R-:W-:-:S13]  /*e670*/  ISETP.GE.U32.AND P0, PT, R24, R2, PT ;  /* 0x000000021800720c */ /* 0x000fda0003f06070 */
[----:B------:R-:W-:Y:S05]  /*e680*/  @P0 EXIT ;  /* 0x000000000000094d */ /* 0x000fea0003800000 */
[----:B------:R-:W1:Y:S02]  /*e690*/  LDCU UR4, c[0x0][0x3b0] ;  /* 0x00007600ff0477ac */ /* 0x000e640008000800 */
[----:B-1----:R-:W-:-:S13]  /*e6a0*/  ISETP.GE.AND P0, PT, R24, UR4, PT ;  /* 0x0000000418007c0c */ /* 0x002fda000bf06270 */
[----:B------:R-:W-:Y:S05]  /*e6b0*/  @!P0 BRA `(.L_x_114) ;  /* 0xffffff2400108947 */ /* 0x000fea000383ffff */
[----:B------:R-:W-:Y:S05]  /*e6c0*/  EXIT ;  /* 0x000000000000794d */ /* 0x000fea0003800000 */
.L_x_115:
[----:B------:R-:W-:-:S00]  /*e6d0*/  BRA `(.L_x_115) ;  /* 0xfffffffc00fc7947 */ /* 0x000fc0000383ffff */
[----:B------:R-:W-:-:S00]  /*e6e0*/  NOP ;  /* 0x0000000000007918 */ /* 0x000fc00000000000 */
        /* <DEDUP_REMOVED lines=9> */
.L_x_116:


//--------------------- .nv.shared._Z40ms_deformable_im2col_gpu_kernel_templateI6__halfLi8ELi4ELi32ELi3ELi2ELi5EEvPKT_PKlS5_S3_S3_iiiPS1_ --------------------------
	.section	.nv.shared._Z40ms_deformable_im2col_gpu_kernel_templateI6__halfLi8ELi4ELi32ELi3ELi2ELi5EEvPKT_PKlS5_S3_S3_iiiPS1_,"aw",@nobits
	.sectionflags	@""
	.align	16
	.zero		1024


//--------------------- .nv.shared.reserved.0     --------------------------
	.section	.nv.shared.reserved.0,"aw",@nobits
	.weak		__nv_reservedSMEM_offset_0_alias
	.size		__nv_reservedSMEM_offset_0_alias, 0, 64
	.other		__nv_reservedSMEM_offset_0_alias,@"STO_CUDA_RESERVED_SHARED STV_DEFAULT"
__nv_reservedSMEM_offset_0_alias:
	.zero		0
	.zero		64


//--------------------- .nv.constant0._Z40ms_deformable_im2col_gpu_kernel_templateI6__halfLi8ELi4ELi32ELi3ELi2ELi5EEvPKT_PKlS5_S3_S3_iiiPS1_ --------------------------
	.section	.nv.constant0._Z40ms_deformable_im2col_gpu_kernel_templateI6__halfLi8ELi4ELi32ELi3ELi2ELi5EEvPKT_PKlS5_S3_S3_iiiPS1_,"a",@progbits
	.sectionflags	@""
	.align	4
.nv.constant0._Z40ms_deformable_im2col_gpu_kernel_templateI6__halfLi8ELi4ELi32ELi3ELi2ELi5EEvPKT_PKlS5_S3_S3_iiiPS1_:
	.zero		960


//--------------------- SYMBOLS --------------------------

	.type		.nv.reservedSmem.offset0,@object
	.size		.nv.reservedSmem.offset0,0x4
	.type		.nv.reservedSmem.cap,@object
	.size		.nv.reservedSmem.cap,0x4
